//
// Generated by NVIDIA NVVM Compiler
//
// Compiler Build ID: CL-36424714
// Cuda compilation tools, release 13.0, V13.0.88
// Based on NVVM 20.0.0
//

.version 9.0
.target sm_100
.address_size 64

	// .globl	_Z10ISTOGRAMMAPfiS_iiii
.const .align 4 .b8 bins_limits[164];
// _ZZ11myTransposePfPKfiiiE4tile has been demoted
.extern .shared .align 16 .b8 SHARED[];

.visible .entry _Z10ISTOGRAMMAPfiS_iiii(
	.param .u64 .ptr .align 1 _Z10ISTOGRAMMAPfiS_iiii_param_0,
	.param .u32 _Z10ISTOGRAMMAPfiS_iiii_param_1,
	.param .u64 .ptr .align 1 _Z10ISTOGRAMMAPfiS_iiii_param_2,
	.param .u32 _Z10ISTOGRAMMAPfiS_iiii_param_3,
	.param .u32 _Z10ISTOGRAMMAPfiS_iiii_param_4,
	.param .u32 _Z10ISTOGRAMMAPfiS_iiii_param_5,
	.param .u32 _Z10ISTOGRAMMAPfiS_iiii_param_6
)
{
	.reg .pred 	%p<444>;
	.reg .b32 	%r<1064>;
	.reg .b32 	%f<642>;
	.reg .b64 	%rd<118>;

	ld.param.u64 	%rd7, [_Z10ISTOGRAMMAPfiS_iiii_param_0];
	ld.param.u32 	%r281, [_Z10ISTOGRAMMAPfiS_iiii_param_1];
	ld.param.u64 	%rd8, [_Z10ISTOGRAMMAPfiS_iiii_param_2];
	ld.param.u32 	%r282, [_Z10ISTOGRAMMAPfiS_iiii_param_3];
	ld.param.u32 	%r283, [_Z10ISTOGRAMMAPfiS_iiii_param_4];
	ld.param.u32 	%r284, [_Z10ISTOGRAMMAPfiS_iiii_param_5];
	ld.param.u32 	%r285, [_Z10ISTOGRAMMAPfiS_iiii_param_6];
	neg.s32 	%r1, %r285;
	cvta.to.global.u64 	%rd1, %rd8;
	cvta.to.global.u64 	%rd2, %rd7;
	mov.u32 	%r2, %ntid.y;
	shl.b32 	%r3, %r285, 1;
	add.s32 	%r4, %r3, %r2;
	mov.u32 	%r5, %ntid.x;
	add.s32 	%r6, %r3, %r5;
	mov.u32 	%r7, %tid.x;
	mov.u32 	%r8, %tid.y;
	mov.u32 	%r286, %ctaid.x;
	mov.u32 	%r287, %ctaid.y;
	mul.lo.s32 	%r9, %r286, %r5;
	mul.lo.s32 	%r10, %r287, %r2;
	mad.lo.s32 	%r11, %r8, %r5, %r7;
	setp.lt.s32 	%p3, %r281, 1;
	@%p3 bra 	$L__BB0_12;
	mul.lo.s32 	%r12, %r5, %r2;
	mad.lo.s32 	%r13, %r4, %r6, %r11;
	add.s32 	%r289, %r281, -1;
	and.b32  	%r14, %r281, 7;
	setp.lt.u32 	%p4, %r289, 7;
	mov.b32 	%r980, 0;
	@%p4 bra 	$L__BB0_4;
	and.b32  	%r980, %r281, 2147483640;
	mov.b32 	%r983, 0;
$L__BB0_3:
	.pragma "nounroll";
	mad.lo.s32 	%r291, %r12, %r983, %r13;
	shl.b32 	%r292, %r291, 2;
	mov.u32 	%r293, SHARED;
	add.s32 	%r294, %r293, %r292;
	mov.b32 	%r295, 0;
	st.shared.u32 	[%r294], %r295;
	shl.b32 	%r296, %r12, 2;
	add.s32 	%r297, %r294, %r296;
	st.shared.u32 	[%r297], %r295;
	add.s32 	%r298, %r297, %r296;
	st.shared.u32 	[%r298], %r295;
	add.s32 	%r299, %r298, %r296;
	st.shared.u32 	[%r299], %r295;
	add.s32 	%r300, %r299, %r296;
	st.shared.u32 	[%r300], %r295;
	add.s32 	%r301, %r300, %r296;
	st.shared.u32 	[%r301], %r295;
	add.s32 	%r302, %r301, %r296;
	st.shared.u32 	[%r302], %r295;
	add.s32 	%r303, %r302, %r296;
	st.shared.u32 	[%r303], %r295;
	add.s32 	%r983, %r983, 8;
	setp.eq.s32 	%p5, %r983, %r980;
	@%p5 bra 	$L__BB0_4;
	bra.uni 	$L__BB0_3;
$L__BB0_4:
	setp.eq.s32 	%p6, %r14, 0;
	@%p6 bra 	$L__BB0_12;
	and.b32  	%r17, %r281, 3;
	setp.lt.u32 	%p7, %r14, 4;
	@%p7 bra 	$L__BB0_7;
	mad.lo.s32 	%r304, %r12, %r980, %r13;
	shl.b32 	%r305, %r304, 2;
	mov.u32 	%r306, SHARED;
	add.s32 	%r307, %r306, %r305;
	mov.b32 	%r308, 0;
	st.shared.u32 	[%r307], %r308;
	shl.b32 	%r309, %r12, 2;
	add.s32 	%r310, %r307, %r309;
	st.shared.u32 	[%r310], %r308;
	add.s32 	%r311, %r310, %r309;
	st.shared.u32 	[%r311], %r308;
	add.s32 	%r312, %r311, %r309;
	st.shared.u32 	[%r312], %r308;
	add.s32 	%r980, %r980, 4;
$L__BB0_7:
	setp.eq.s32 	%p8, %r17, 0;
	@%p8 bra 	$L__BB0_12;
	setp.eq.s32 	%p9, %r17, 1;
	@%p9 bra 	$L__BB0_10;
	mad.lo.s32 	%r313, %r12, %r980, %r13;
	shl.b32 	%r314, %r313, 2;
	mov.u32 	%r315, SHARED;
	add.s32 	%r316, %r315, %r314;
	mov.b32 	%r317, 0;
	st.shared.u32 	[%r316], %r317;
	shl.b32 	%r318, %r12, 2;
	add.s32 	%r319, %r316, %r318;
	st.shared.u32 	[%r319], %r317;
	add.s32 	%r980, %r980, 2;
$L__BB0_10:
	and.b32  	%r320, %r281, 1;
	setp.eq.b32 	%p10, %r320, 1;
	not.pred 	%p11, %p10;
	@%p11 bra 	$L__BB0_12;
	mad.lo.s32 	%r321, %r12, %r980, %r13;
	shl.b32 	%r322, %r321, 2;
	mov.u32 	%r323, SHARED;
	add.s32 	%r324, %r323, %r322;
	mov.b32 	%r325, 0;
	st.shared.u32 	[%r324], %r325;
$L__BB0_12:
	setp.lt.s32 	%p12, %r3, 0;
	shl.b32 	%r326, %r11, 2;
	mov.u32 	%r327, SHARED;
	add.s32 	%r22, %r327, %r326;
	@%p12 bra 	$L__BB0_22;
	add.s32 	%r329, %r3, %r2;
	mul.lo.s32 	%r23, %r329, %r6;
	mul.lo.s32 	%r24, %r2, %r5;
	add.s32 	%r25, %r285, %r8;
	add.s32 	%r26, %r285, %r7;
	cvt.rn.f32.s32 	%f1, %r281;
	add.s32 	%r27, %r23, %r11;
	add.s32 	%r330, %r281, 1;
	and.b32  	%r28, %r330, 7;
	add.s32 	%r331, %r3, 1;
	add.s32 	%r29, %r11, %r24;
	max.s32 	%r332, %r23, %r29;
	setp.lt.s32 	%p13, %r29, %r23;
	selp.u32 	%r333, 1, 0, %p13;
	add.s32 	%r334, %r29, %r333;
	sub.s32 	%r335, %r332, %r334;
	div.u32 	%r336, %r335, %r24;
	add.s32 	%r30, %r336, %r333;
	and.b32  	%r31, %r330, -8;
	and.b32  	%r32, %r330, 3;
	and.b32  	%r33, %r281, 3;
	and.b32  	%r34, %r281, 1;
	shl.b32 	%r35, %r24, 2;
	add.s32 	%r36, %r22, %r35;
	add.s32 	%r37, %r29, %r24;
	and.b32  	%r38, %r331, 2147483644;
	and.b32  	%r39, %r285, 1;
	mov.b32 	%r984, 0;
	mov.u64 	%rd19, bins_limits;
$L__BB0_14:
	setp.ge.s32 	%p14, %r11, %r23;
	@%p14 bra 	$L__BB0_38;
	setp.lt.s32 	%p15, %r281, 0;
	mov.u32 	%r987, %r11;
	@%p15 bra 	$L__BB0_16;
	bra.uni 	$L__BB0_26;
$L__BB0_16:
	and.b32  	%r43, %r30, 3;
	setp.eq.s32 	%p39, %r43, 3;
	mov.u32 	%r985, %r11;
	@%p39 bra 	$L__BB0_20;
	setp.eq.s32 	%p40, %r43, 0;
	shl.b32 	%r354, %r11, 2;
	mov.u32 	%r355, SHARED;
	add.s32 	%r356, %r355, %r354;
	mov.b32 	%r357, -1082130432;
	st.shared.u32 	[%r356], %r357;
	mov.u32 	%r985, %r29;
	@%p40 bra 	$L__BB0_20;
	setp.eq.s32 	%p41, %r43, 1;
	mov.b32 	%r358, -1082130432;
	st.shared.u32 	[%r36], %r358;
	mov.u32 	%r985, %r37;
	@%p41 bra 	$L__BB0_20;
	add.s32 	%r985, %r37, %r24;
	add.s32 	%r359, %r36, %r35;
	mov.b32 	%r360, -1082130432;
	st.shared.u32 	[%r359], %r360;
$L__BB0_20:
	setp.lt.u32 	%p42, %r30, 3;
	@%p42 bra 	$L__BB0_38;
$L__BB0_21:
	shl.b32 	%r361, %r985, 2;
	mov.u32 	%r362, SHARED;
	add.s32 	%r363, %r362, %r361;
	mov.b32 	%r364, -1082130432;
	st.shared.u32 	[%r363], %r364;
	add.s32 	%r365, %r363, %r35;
	st.shared.u32 	[%r365], %r364;
	add.s32 	%r366, %r365, %r35;
	st.shared.u32 	[%r366], %r364;
	add.s32 	%r367, %r366, %r35;
	st.shared.u32 	[%r367], %r364;
	add.s32 	%r985, %r35, %r985;
	setp.lt.s32 	%p43, %r985, %r23;
	@%p43 bra 	$L__BB0_21;
	bra.uni 	$L__BB0_38;
$L__BB0_22:
	setp.lt.s32 	%p71, %r285, 1;
	@%p71 bra 	$L__BB0_61;
	add.s32 	%r421, %r3, %r2;
	mul.lo.s32 	%r48, %r421, %r6;
	mul.lo.s32 	%r49, %r2, %r5;
	add.s32 	%r50, %r285, %r8;
	add.s32 	%r51, %r285, %r7;
	cvt.rn.f32.s32 	%f2, %r281;
	add.s32 	%r52, %r48, %r11;
	add.s32 	%r422, %r281, 1;
	and.b32  	%r53, %r422, 7;
	and.b32  	%r54, %r422, 3;
	add.s32 	%r423, %r3, 1;
	add.s32 	%r55, %r11, %r49;
	max.s32 	%r424, %r48, %r55;
	setp.lt.s32 	%p72, %r55, %r48;
	selp.u32 	%r425, 1, 0, %p72;
	add.s32 	%r426, %r55, %r425;
	sub.s32 	%r427, %r424, %r426;
	div.u32 	%r428, %r427, %r49;
	add.s32 	%r56, %r428, %r425;
	add.s32 	%r429, %r56, 1;
	and.b32  	%r57, %r422, -8;
	and.b32  	%r58, %r281, 1;
	and.b32  	%r59, %r429, 3;
	shl.b32 	%r60, %r49, 2;
	shl.b32 	%r430, %r11, 2;
	mov.u32 	%r431, SHARED;
	add.s32 	%r432, %r431, %r430;
	add.s32 	%r61, %r432, %r60;
	add.s32 	%r62, %r55, %r49;
	and.b32  	%r63, %r423, -4;
	mov.b32 	%r996, 0;
	mov.u64 	%rd31, bins_limits;
$L__BB0_24:
	setp.ge.s32 	%p73, %r996, %r284;
	@%p73 bra 	$L__BB0_152;
	setp.ge.s32 	%p74, %r11, %r48;
	@%p74 bra 	$L__BB0_84;
	bra.uni 	$L__BB0_65;
$L__BB0_26:
	setp.lt.u32 	%p16, %r281, 7;
	mov.f32 	%f590, 0fBF800000;
	mov.b32 	%r990, 0;
	@%p16 bra 	$L__BB0_29;
	mov.f32 	%f590, 0fBF800000;
	mov.b32 	%r988, 0;
$L__BB0_28:
	.pragma "nounroll";
	mul.wide.u32 	%rd9, %r988, 4;
	add.s64 	%rd11, %rd19, %rd9;
	ld.const.f32 	%f146, [%rd11];
	setp.le.f32 	%p17, %f146, 0f00000000;
	cvt.rn.f32.u32 	%f147, %r988;
	selp.f32 	%f148, %f147, %f590, %p17;
	add.s32 	%r339, %r988, 1;
	ld.const.f32 	%f149, [%rd11+4];
	setp.le.f32 	%p18, %f149, 0f00000000;
	cvt.rn.f32.u32 	%f150, %r339;
	selp.f32 	%f151, %f150, %f148, %p18;
	add.s32 	%r340, %r988, 2;
	ld.const.f32 	%f152, [%rd11+8];
	setp.le.f32 	%p19, %f152, 0f00000000;
	cvt.rn.f32.u32 	%f153, %r340;
	selp.f32 	%f154, %f153, %f151, %p19;
	add.s32 	%r341, %r988, 3;
	ld.const.f32 	%f155, [%rd11+12];
	setp.le.f32 	%p20, %f155, 0f00000000;
	cvt.rn.f32.u32 	%f156, %r341;
	selp.f32 	%f157, %f156, %f154, %p20;
	add.s32 	%r342, %r988, 4;
	ld.const.f32 	%f158, [%rd11+16];
	setp.le.f32 	%p21, %f158, 0f00000000;
	cvt.rn.f32.u32 	%f159, %r342;
	selp.f32 	%f160, %f159, %f157, %p21;
	add.s32 	%r343, %r988, 5;
	ld.const.f32 	%f161, [%rd11+20];
	setp.le.f32 	%p22, %f161, 0f00000000;
	cvt.rn.f32.u32 	%f162, %r343;
	selp.f32 	%f163, %f162, %f160, %p22;
	add.s32 	%r344, %r988, 6;
	ld.const.f32 	%f164, [%rd11+24];
	setp.le.f32 	%p23, %f164, 0f00000000;
	cvt.rn.f32.u32 	%f165, %r344;
	selp.f32 	%f166, %f165, %f163, %p23;
	add.s32 	%r345, %r988, 7;
	ld.const.f32 	%f167, [%rd11+28];
	setp.le.f32 	%p24, %f167, 0f00000000;
	cvt.rn.f32.u32 	%f168, %r345;
	selp.f32 	%f590, %f168, %f166, %p24;
	add.s32 	%r988, %r988, 8;
	setp.ne.s32 	%p25, %r988, %r31;
	mov.u32 	%r990, %r31;
	@%p25 bra 	$L__BB0_28;
$L__BB0_29:
	setp.eq.s32 	%p26, %r28, 0;
	@%p26 bra 	$L__BB0_37;
	add.s32 	%r346, %r28, -1;
	setp.lt.u32 	%p27, %r346, 3;
	@%p27 bra 	$L__BB0_32;
	mul.wide.u32 	%rd12, %r990, 4;
	add.s64 	%rd14, %rd19, %rd12;
	ld.const.f32 	%f170, [%rd14];
	setp.le.f32 	%p28, %f170, 0f00000000;
	cvt.rn.f32.u32 	%f171, %r990;
	selp.f32 	%f172, %f171, %f590, %p28;
	add.s32 	%r347, %r990, 1;
	ld.const.f32 	%f173, [%rd14+4];
	setp.le.f32 	%p29, %f173, 0f00000000;
	cvt.rn.f32.u32 	%f174, %r347;
	selp.f32 	%f175, %f174, %f172, %p29;
	add.s32 	%r348, %r990, 2;
	ld.const.f32 	%f176, [%rd14+8];
	setp.le.f32 	%p30, %f176, 0f00000000;
	cvt.rn.f32.u32 	%f177, %r348;
	selp.f32 	%f178, %f177, %f175, %p30;
	add.s32 	%r349, %r990, 3;
	ld.const.f32 	%f179, [%rd14+12];
	setp.le.f32 	%p31, %f179, 0f00000000;
	cvt.rn.f32.u32 	%f180, %r349;
	selp.f32 	%f590, %f180, %f178, %p31;
	add.s32 	%r990, %r990, 4;
$L__BB0_32:
	setp.eq.s32 	%p32, %r32, 0;
	@%p32 bra 	$L__BB0_37;
	setp.eq.s32 	%p33, %r33, 0;
	@%p33 bra 	$L__BB0_35;
	mul.wide.u32 	%rd15, %r990, 4;
	add.s64 	%rd17, %rd19, %rd15;
	ld.const.f32 	%f182, [%rd17];
	setp.le.f32 	%p34, %f182, 0f00000000;
	cvt.rn.f32.u32 	%f183, %r990;
	selp.f32 	%f184, %f183, %f590, %p34;
	add.s32 	%r350, %r990, 1;
	ld.const.f32 	%f185, [%rd17+4];
	setp.le.f32 	%p35, %f185, 0f00000000;
	cvt.rn.f32.u32 	%f186, %r350;
	selp.f32 	%f590, %f186, %f184, %p35;
	add.s32 	%r990, %r990, 2;
$L__BB0_35:
	setp.ne.s32 	%p36, %r34, 0;
	@%p36 bra 	$L__BB0_37;
	mul.wide.u32 	%rd18, %r990, 4;
	add.s64 	%rd20, %rd19, %rd18;
	ld.const.f32 	%f187, [%rd20];
	setp.le.f32 	%p37, %f187, 0f00000000;
	cvt.rn.f32.u32 	%f188, %r990;
	selp.f32 	%f590, %f188, %f590, %p37;
$L__BB0_37:
	shl.b32 	%r351, %r987, 2;
	mov.u32 	%r352, SHARED;
	add.s32 	%r353, %r352, %r351;
	st.shared.f32 	[%r353], %f590;
	add.s32 	%r987, %r987, %r24;
	setp.lt.s32 	%p38, %r987, %r23;
	@%p38 bra 	$L__BB0_26;
$L__BB0_38:
	setp.lt.s32 	%p44, %r285, 0;
	bar.sync 	0;
	@%p44 bra 	$L__BB0_60;
	mov.u32 	%r992, %r1;
$L__BB0_40:
	setp.lt.u32 	%p45, %r3, 3;
	add.s32 	%r74, %r26, %r992;
	mov.u32 	%r994, %r1;
	@%p45 bra 	$L__BB0_51;
	mov.u32 	%r994, %r1;
$L__BB0_42:
	.pragma "nounroll";
	add.s32 	%r368, %r25, %r994;
	mad.lo.s32 	%r369, %r368, %r6, %r74;
	shl.b32 	%r370, %r369, 2;
	mov.u32 	%r371, SHARED;
	add.s32 	%r76, %r371, %r370;
	ld.shared.f32 	%f15, [%r76];
	setp.ltu.f32 	%p46, %f15, 0f00000000;
	setp.geu.f32 	%p47, %f15, %f1;
	or.pred  	%p48, %p46, %p47;
	@%p48 bra 	$L__BB0_44;
	cvt.rzi.s32.f32 	%r372, %f15;
	mad.lo.s32 	%r373, %r24, %r372, %r27;
	shl.b32 	%r374, %r373, 2;
	mov.u32 	%r375, SHARED;
	add.s32 	%r376, %r375, %r374;
	ld.shared.f32 	%f189, [%r376];
	add.f32 	%f190, %f189, 0f3F800000;
	st.shared.f32 	[%r376], %f190;
$L__BB0_44:
	shl.b32 	%r77, %r6, 2;
	add.s32 	%r78, %r76, %r77;
	ld.shared.f32 	%f16, [%r78];
	setp.ltu.f32 	%p49, %f16, 0f00000000;
	setp.geu.f32 	%p50, %f16, %f1;
	or.pred  	%p51, %p49, %p50;
	@%p51 bra 	$L__BB0_46;
	cvt.rzi.s32.f32 	%r377, %f16;
	mad.lo.s32 	%r378, %r24, %r377, %r27;
	shl.b32 	%r379, %r378, 2;
	mov.u32 	%r380, SHARED;
	add.s32 	%r381, %r380, %r379;
	ld.shared.f32 	%f191, [%r381];
	add.f32 	%f192, %f191, 0f3F800000;
	st.shared.f32 	[%r381], %f192;
$L__BB0_46:
	add.s32 	%r79, %r78, %r77;
	ld.shared.f32 	%f17, [%r79];
	setp.ltu.f32 	%p52, %f17, 0f00000000;
	setp.geu.f32 	%p53, %f17, %f1;
	or.pred  	%p54, %p52, %p53;
	@%p54 bra 	$L__BB0_48;
	cvt.rzi.s32.f32 	%r382, %f17;
	mad.lo.s32 	%r383, %r24, %r382, %r27;
	shl.b32 	%r384, %r383, 2;
	mov.u32 	%r385, SHARED;
	add.s32 	%r386, %r385, %r384;
	ld.shared.f32 	%f193, [%r386];
	add.f32 	%f194, %f193, 0f3F800000;
	st.shared.f32 	[%r386], %f194;
$L__BB0_48:
	add.s32 	%r387, %r79, %r77;
	ld.shared.f32 	%f18, [%r387];
	setp.ltu.f32 	%p55, %f18, 0f00000000;
	setp.geu.f32 	%p56, %f18, %f1;
	or.pred  	%p57, %p55, %p56;
	@%p57 bra 	$L__BB0_50;
	cvt.rzi.s32.f32 	%r388, %f18;
	mad.lo.s32 	%r389, %r24, %r388, %r27;
	shl.b32 	%r390, %r389, 2;
	mov.u32 	%r391, SHARED;
	add.s32 	%r392, %r391, %r390;
	ld.shared.f32 	%f195, [%r392];
	add.f32 	%f196, %f195, 0f3F800000;
	st.shared.f32 	[%r392], %f196;
$L__BB0_50:
	add.s32 	%r994, %r994, 4;
	add.s32 	%r393, %r994, %r285;
	setp.ne.s32 	%p58, %r393, %r38;
	@%p58 bra 	$L__BB0_42;
$L__BB0_51:
	setp.eq.s32 	%p59, %r39, 0;
	@%p59 bra 	$L__BB0_57;
	add.s32 	%r394, %r25, %r994;
	mad.lo.s32 	%r395, %r394, %r6, %r74;
	shl.b32 	%r396, %r395, 2;
	mov.u32 	%r397, SHARED;
	add.s32 	%r82, %r397, %r396;
	ld.shared.f32 	%f19, [%r82];
	setp.ltu.f32 	%p60, %f19, 0f00000000;
	setp.geu.f32 	%p61, %f19, %f1;
	or.pred  	%p62, %p60, %p61;
	@%p62 bra 	$L__BB0_54;
	cvt.rzi.s32.f32 	%r398, %f19;
	mad.lo.s32 	%r399, %r24, %r398, %r27;
	shl.b32 	%r400, %r399, 2;
	mov.u32 	%r401, SHARED;
	add.s32 	%r402, %r401, %r400;
	ld.shared.f32 	%f197, [%r402];
	add.f32 	%f198, %f197, 0f3F800000;
	st.shared.f32 	[%r402], %f198;
$L__BB0_54:
	shl.b32 	%r403, %r6, 2;
	add.s32 	%r404, %r82, %r403;
	ld.shared.f32 	%f20, [%r404];
	setp.ltu.f32 	%p63, %f20, 0f00000000;
	setp.geu.f32 	%p64, %f20, %f1;
	or.pred  	%p65, %p63, %p64;
	@%p65 bra 	$L__BB0_56;
	cvt.rzi.s32.f32 	%r405, %f20;
	mad.lo.s32 	%r406, %r24, %r405, %r27;
	shl.b32 	%r407, %r406, 2;
	mov.u32 	%r408, SHARED;
	add.s32 	%r409, %r408, %r407;
	ld.shared.f32 	%f199, [%r409];
	add.f32 	%f200, %f199, 0f3F800000;
	st.shared.f32 	[%r409], %f200;
$L__BB0_56:
	add.s32 	%r994, %r994, 2;
$L__BB0_57:
	add.s32 	%r410, %r25, %r994;
	mad.lo.s32 	%r411, %r410, %r6, %r74;
	shl.b32 	%r412, %r411, 2;
	mov.u32 	%r413, SHARED;
	add.s32 	%r414, %r413, %r412;
	ld.shared.f32 	%f21, [%r414];
	setp.ltu.f32 	%p66, %f21, 0f00000000;
	setp.geu.f32 	%p67, %f21, %f1;
	or.pred  	%p68, %p66, %p67;
	@%p68 bra 	$L__BB0_59;
	cvt.rzi.s32.f32 	%r415, %f21;
	mad.lo.s32 	%r416, %r24, %r415, %r27;
	shl.b32 	%r417, %r416, 2;
	mov.u32 	%r418, SHARED;
	add.s32 	%r419, %r418, %r417;
	ld.shared.f32 	%f201, [%r419];
	add.f32 	%f202, %f201, 0f3F800000;
	st.shared.f32 	[%r419], %f202;
$L__BB0_59:
	add.s32 	%r85, %r992, 1;
	setp.ne.s32 	%p69, %r992, %r285;
	mov.u32 	%r992, %r85;
	@%p69 bra 	$L__BB0_40;
$L__BB0_60:
	bar.sync 	0;
	add.s32 	%r86, %r984, 1;
	setp.eq.s32 	%p70, %r984, %r3;
	mov.u32 	%r984, %r86;
	@%p70 bra 	$L__BB0_22;
	bra.uni 	$L__BB0_14;
$L__BB0_61:
	setp.lt.s32 	%p196, %r284, 1;
	@%p196 bra 	$L__BB0_338;
	add.s32 	%r609, %r9, %r7;
	add.s32 	%r610, %r3, %r2;
	mul.lo.s32 	%r87, %r610, %r6;
	mul.lo.s32 	%r88, %r2, %r5;
	add.s32 	%r89, %r285, %r8;
	add.s32 	%r90, %r285, %r7;
	cvt.rn.f32.s32 	%f22, %r281;
	add.s32 	%r91, %r87, %r11;
	sub.s32 	%r92, %r9, %r285;
	sub.s32 	%r93, %r10, %r285;
	setp.ge.s32 	%p197, %r609, %r282;
	add.s32 	%r612, %r10, %r8;
	setp.ge.s32 	%p198, %r612, %r283;
	or.pred  	%p1, %p197, %p198;
	cvt.s64.s32 	%rd3, %r609;
	add.s32 	%r613, %r281, 1;
	and.b32  	%r94, %r613, 7;
	and.b32  	%r95, %r613, 3;
	add.s32 	%r614, %r3, 1;
	add.s32 	%r615, %r11, %r88;
	max.s32 	%r616, %r87, %r615;
	setp.lt.s32 	%p200, %r615, %r87;
	selp.u32 	%r617, 1, 0, %p200;
	add.s32 	%r618, %r615, %r617;
	sub.s32 	%r619, %r616, %r618;
	div.u32 	%r620, %r619, %r88;
	add.s32 	%r96, %r620, %r617;
	add.s32 	%r621, %r96, 1;
	and.b32  	%r97, %r613, -8;
	and.b32  	%r98, %r281, 1;
	setp.eq.s32 	%p201, %r98, 0;
	and.b32  	%r99, %r621, 3;
	shl.b32 	%r100, %r88, 2;
	and.b32  	%r101, %r614, -4;
	or.pred  	%p2, %p201, %p1;
	mov.b32 	%r1019, 0;
	mov.u64 	%rd70, bins_limits;
$L__BB0_63:
	sub.s32 	%r622, %r285, %r1019;
	setp.lt.s32 	%p202, %r622, 0;
	@%p202 bra 	$L__BB0_160;
	setp.ge.s32 	%p203, %r11, %r87;
	@%p203 bra 	$L__BB0_212;
	bra.uni 	$L__BB0_153;
$L__BB0_65:
	setp.lt.s32 	%p75, %r281, 0;
	mov.u32 	%r999, %r11;
	@%p75 bra 	$L__BB0_66;
	bra.uni 	$L__BB0_72;
$L__BB0_66:
	setp.eq.s32 	%p99, %r59, 0;
	mov.u32 	%r997, %r11;
	@%p99 bra 	$L__BB0_70;
	setp.eq.s32 	%p100, %r59, 1;
	shl.b32 	%r450, %r11, 2;
	mov.u32 	%r451, SHARED;
	add.s32 	%r452, %r451, %r450;
	mov.b32 	%r453, -1082130432;
	st.shared.u32 	[%r452], %r453;
	mov.u32 	%r997, %r55;
	@%p100 bra 	$L__BB0_70;
	setp.eq.s32 	%p101, %r59, 2;
	mov.b32 	%r454, -1082130432;
	st.shared.u32 	[%r61], %r454;
	mov.u32 	%r997, %r62;
	@%p101 bra 	$L__BB0_70;
	add.s32 	%r997, %r62, %r49;
	add.s32 	%r455, %r61, %r60;
	mov.b32 	%r456, -1082130432;
	st.shared.u32 	[%r455], %r456;
$L__BB0_70:
	setp.lt.u32 	%p102, %r56, 3;
	@%p102 bra 	$L__BB0_84;
$L__BB0_71:
	shl.b32 	%r457, %r997, 2;
	mov.u32 	%r458, SHARED;
	add.s32 	%r459, %r458, %r457;
	mov.b32 	%r460, -1082130432;
	st.shared.u32 	[%r459], %r460;
	add.s32 	%r461, %r459, %r60;
	st.shared.u32 	[%r461], %r460;
	add.s32 	%r462, %r461, %r60;
	st.shared.u32 	[%r462], %r460;
	add.s32 	%r463, %r462, %r60;
	st.shared.u32 	[%r463], %r460;
	add.s32 	%r997, %r60, %r997;
	setp.lt.s32 	%p103, %r997, %r48;
	@%p103 bra 	$L__BB0_71;
	bra.uni 	$L__BB0_84;
$L__BB0_72:
	setp.lt.u32 	%p76, %r281, 7;
	mov.f32 	%f598, 0fBF800000;
	mov.b32 	%r1002, 0;
	@%p76 bra 	$L__BB0_75;
	mov.f32 	%f598, 0fBF800000;
	mov.b32 	%r1000, 0;
$L__BB0_74:
	.pragma "nounroll";
	mul.wide.u32 	%rd21, %r1000, 4;
	add.s64 	%rd23, %rd31, %rd21;
	ld.const.f32 	%f206, [%rd23];
	setp.le.f32 	%p77, %f206, 0f00000000;
	cvt.rn.f32.u32 	%f207, %r1000;
	selp.f32 	%f208, %f207, %f598, %p77;
	add.s32 	%r435, %r1000, 1;
	ld.const.f32 	%f209, [%rd23+4];
	setp.le.f32 	%p78, %f209, 0f00000000;
	cvt.rn.f32.u32 	%f210, %r435;
	selp.f32 	%f211, %f210, %f208, %p78;
	add.s32 	%r436, %r1000, 2;
	ld.const.f32 	%f212, [%rd23+8];
	setp.le.f32 	%p79, %f212, 0f00000000;
	cvt.rn.f32.u32 	%f213, %r436;
	selp.f32 	%f214, %f213, %f211, %p79;
	add.s32 	%r437, %r1000, 3;
	ld.const.f32 	%f215, [%rd23+12];
	setp.le.f32 	%p80, %f215, 0f00000000;
	cvt.rn.f32.u32 	%f216, %r437;
	selp.f32 	%f217, %f216, %f214, %p80;
	add.s32 	%r438, %r1000, 4;
	ld.const.f32 	%f218, [%rd23+16];
	setp.le.f32 	%p81, %f218, 0f00000000;
	cvt.rn.f32.u32 	%f219, %r438;
	selp.f32 	%f220, %f219, %f217, %p81;
	add.s32 	%r439, %r1000, 5;
	ld.const.f32 	%f221, [%rd23+20];
	setp.le.f32 	%p82, %f221, 0f00000000;
	cvt.rn.f32.u32 	%f222, %r439;
	selp.f32 	%f223, %f222, %f220, %p82;
	add.s32 	%r440, %r1000, 6;
	ld.const.f32 	%f224, [%rd23+24];
	setp.le.f32 	%p83, %f224, 0f00000000;
	cvt.rn.f32.u32 	%f225, %r440;
	selp.f32 	%f226, %f225, %f223, %p83;
	add.s32 	%r441, %r1000, 7;
	ld.const.f32 	%f227, [%rd23+28];
	setp.le.f32 	%p84, %f227, 0f00000000;
	cvt.rn.f32.u32 	%f228, %r441;
	selp.f32 	%f598, %f228, %f226, %p84;
	add.s32 	%r1000, %r1000, 8;
	setp.ne.s32 	%p85, %r1000, %r57;
	mov.u32 	%r1002, %r57;
	@%p85 bra 	$L__BB0_74;
$L__BB0_75:
	setp.eq.s32 	%p86, %r53, 0;
	@%p86 bra 	$L__BB0_83;
	add.s32 	%r442, %r53, -1;
	setp.lt.u32 	%p87, %r442, 3;
	@%p87 bra 	$L__BB0_78;
	mul.wide.u32 	%rd24, %r1002, 4;
	add.s64 	%rd26, %rd31, %rd24;
	ld.const.f32 	%f230, [%rd26];
	setp.le.f32 	%p88, %f230, 0f00000000;
	cvt.rn.f32.u32 	%f231, %r1002;
	selp.f32 	%f232, %f231, %f598, %p88;
	add.s32 	%r443, %r1002, 1;
	ld.const.f32 	%f233, [%rd26+4];
	setp.le.f32 	%p89, %f233, 0f00000000;
	cvt.rn.f32.u32 	%f234, %r443;
	selp.f32 	%f235, %f234, %f232, %p89;
	add.s32 	%r444, %r1002, 2;
	ld.const.f32 	%f236, [%rd26+8];
	setp.le.f32 	%p90, %f236, 0f00000000;
	cvt.rn.f32.u32 	%f237, %r444;
	selp.f32 	%f238, %f237, %f235, %p90;
	add.s32 	%r445, %r1002, 3;
	ld.const.f32 	%f239, [%rd26+12];
	setp.le.f32 	%p91, %f239, 0f00000000;
	cvt.rn.f32.u32 	%f240, %r445;
	selp.f32 	%f598, %f240, %f238, %p91;
	add.s32 	%r1002, %r1002, 4;
$L__BB0_78:
	setp.eq.s32 	%p92, %r54, 0;
	@%p92 bra 	$L__BB0_83;
	setp.eq.s32 	%p93, %r54, 1;
	@%p93 bra 	$L__BB0_81;
	mul.wide.u32 	%rd27, %r1002, 4;
	add.s64 	%rd29, %rd31, %rd27;
	ld.const.f32 	%f242, [%rd29];
	setp.le.f32 	%p94, %f242, 0f00000000;
	cvt.rn.f32.u32 	%f243, %r1002;
	selp.f32 	%f244, %f243, %f598, %p94;
	add.s32 	%r446, %r1002, 1;
	ld.const.f32 	%f245, [%rd29+4];
	setp.le.f32 	%p95, %f245, 0f00000000;
	cvt.rn.f32.u32 	%f246, %r446;
	selp.f32 	%f598, %f246, %f244, %p95;
	add.s32 	%r1002, %r1002, 2;
$L__BB0_81:
	setp.ne.s32 	%p96, %r58, 0;
	@%p96 bra 	$L__BB0_83;
	mul.wide.u32 	%rd30, %r1002, 4;
	add.s64 	%rd32, %rd31, %rd30;
	ld.const.f32 	%f247, [%rd32];
	setp.le.f32 	%p97, %f247, 0f00000000;
	cvt.rn.f32.u32 	%f248, %r1002;
	selp.f32 	%f598, %f248, %f598, %p97;
$L__BB0_83:
	shl.b32 	%r447, %r999, 2;
	mov.u32 	%r448, SHARED;
	add.s32 	%r449, %r448, %r447;
	st.shared.f32 	[%r449], %f598;
	add.s32 	%r999, %r999, %r49;
	setp.lt.s32 	%p98, %r999, %r48;
	@%p98 bra 	$L__BB0_72;
$L__BB0_84:
	setp.lt.s32 	%p104, %r285, %r1;
	bar.sync 	0;
	@%p104 bra 	$L__BB0_106;
	mov.u32 	%r1004, %r1;
$L__BB0_86:
	setp.lt.u32 	%p105, %r3, 3;
	add.s32 	%r117, %r51, %r1004;
	mov.u32 	%r1006, %r1;
	@%p105 bra 	$L__BB0_97;
	mov.u32 	%r1006, %r1;
$L__BB0_88:
	.pragma "nounroll";
	add.s32 	%r464, %r50, %r1006;
	mad.lo.s32 	%r465, %r464, %r6, %r117;
	shl.b32 	%r466, %r465, 2;
	mov.u32 	%r467, SHARED;
	add.s32 	%r119, %r467, %r466;
	ld.shared.f32 	%f35, [%r119];
	setp.ltu.f32 	%p106, %f35, 0f00000000;
	setp.geu.f32 	%p107, %f35, %f2;
	or.pred  	%p108, %p106, %p107;
	@%p108 bra 	$L__BB0_90;
	cvt.rzi.s32.f32 	%r468, %f35;
	mad.lo.s32 	%r469, %r49, %r468, %r52;
	shl.b32 	%r470, %r469, 2;
	mov.u32 	%r471, SHARED;
	add.s32 	%r472, %r471, %r470;
	ld.shared.f32 	%f249, [%r472];
	add.f32 	%f250, %f249, 0fBF800000;
	st.shared.f32 	[%r472], %f250;
$L__BB0_90:
	shl.b32 	%r120, %r6, 2;
	add.s32 	%r121, %r119, %r120;
	ld.shared.f32 	%f36, [%r121];
	setp.ltu.f32 	%p109, %f36, 0f00000000;
	setp.geu.f32 	%p110, %f36, %f2;
	or.pred  	%p111, %p109, %p110;
	@%p111 bra 	$L__BB0_92;
	cvt.rzi.s32.f32 	%r473, %f36;
	mad.lo.s32 	%r474, %r49, %r473, %r52;
	shl.b32 	%r475, %r474, 2;
	mov.u32 	%r476, SHARED;
	add.s32 	%r477, %r476, %r475;
	ld.shared.f32 	%f251, [%r477];
	add.f32 	%f252, %f251, 0fBF800000;
	st.shared.f32 	[%r477], %f252;
$L__BB0_92:
	add.s32 	%r122, %r121, %r120;
	ld.shared.f32 	%f37, [%r122];
	setp.ltu.f32 	%p112, %f37, 0f00000000;
	setp.geu.f32 	%p113, %f37, %f2;
	or.pred  	%p114, %p112, %p113;
	@%p114 bra 	$L__BB0_94;
	cvt.rzi.s32.f32 	%r478, %f37;
	mad.lo.s32 	%r479, %r49, %r478, %r52;
	shl.b32 	%r480, %r479, 2;
	mov.u32 	%r481, SHARED;
	add.s32 	%r482, %r481, %r480;
	ld.shared.f32 	%f253, [%r482];
	add.f32 	%f254, %f253, 0fBF800000;
	st.shared.f32 	[%r482], %f254;
$L__BB0_94:
	add.s32 	%r483, %r122, %r120;
	ld.shared.f32 	%f38, [%r483];
	setp.ltu.f32 	%p115, %f38, 0f00000000;
	setp.geu.f32 	%p116, %f38, %f2;
	or.pred  	%p117, %p115, %p116;
	@%p117 bra 	$L__BB0_96;
	cvt.rzi.s32.f32 	%r484, %f38;
	mad.lo.s32 	%r485, %r49, %r484, %r52;
	shl.b32 	%r486, %r485, 2;
	mov.u32 	%r487, SHARED;
	add.s32 	%r488, %r487, %r486;
	ld.shared.f32 	%f255, [%r488];
	add.f32 	%f256, %f255, 0fBF800000;
	st.shared.f32 	[%r488], %f256;
$L__BB0_96:
	add.s32 	%r1006, %r1006, 4;
	add.s32 	%r489, %r1006, %r285;
	setp.ne.s32 	%p118, %r489, %r63;
	@%p118 bra 	$L__BB0_88;
$L__BB0_97:
	and.b32  	%r490, %r3, 2;
	setp.eq.s32 	%p119, %r490, 0;
	@%p119 bra 	$L__BB0_103;
	add.s32 	%r491, %r50, %r1006;
	mad.lo.s32 	%r492, %r491, %r6, %r117;
	shl.b32 	%r493, %r492, 2;
	mov.u32 	%r494, SHARED;
	add.s32 	%r125, %r494, %r493;
	ld.shared.f32 	%f39, [%r125];
	setp.ltu.f32 	%p120, %f39, 0f00000000;
	setp.geu.f32 	%p121, %f39, %f2;
	or.pred  	%p122, %p120, %p121;
	@%p122 bra 	$L__BB0_100;
	cvt.rzi.s32.f32 	%r495, %f39;
	mad.lo.s32 	%r496, %r49, %r495, %r52;
	shl.b32 	%r497, %r496, 2;
	mov.u32 	%r498, SHARED;
	add.s32 	%r499, %r498, %r497;
	ld.shared.f32 	%f257, [%r499];
	add.f32 	%f258, %f257, 0fBF800000;
	st.shared.f32 	[%r499], %f258;
$L__BB0_100:
	shl.b32 	%r500, %r6, 2;
	add.s32 	%r501, %r125, %r500;
	ld.shared.f32 	%f40, [%r501];
	setp.ltu.f32 	%p123, %f40, 0f00000000;
	setp.geu.f32 	%p124, %f40, %f2;
	or.pred  	%p125, %p123, %p124;
	@%p125 bra 	$L__BB0_102;
	cvt.rzi.s32.f32 	%r502, %f40;
	mad.lo.s32 	%r503, %r49, %r502, %r52;
	shl.b32 	%r504, %r503, 2;
	mov.u32 	%r505, SHARED;
	add.s32 	%r506, %r505, %r504;
	ld.shared.f32 	%f259, [%r506];
	add.f32 	%f260, %f259, 0fBF800000;
	st.shared.f32 	[%r506], %f260;
$L__BB0_102:
	add.s32 	%r1006, %r1006, 2;
$L__BB0_103:
	add.s32 	%r507, %r50, %r1006;
	mad.lo.s32 	%r508, %r507, %r6, %r117;
	shl.b32 	%r509, %r508, 2;
	mov.u32 	%r510, SHARED;
	add.s32 	%r511, %r510, %r509;
	ld.shared.f32 	%f41, [%r511];
	setp.ltu.f32 	%p126, %f41, 0f00000000;
	setp.geu.f32 	%p127, %f41, %f2;
	or.pred  	%p128, %p126, %p127;
	@%p128 bra 	$L__BB0_105;
	cvt.rzi.s32.f32 	%r512, %f41;
	mad.lo.s32 	%r513, %r49, %r512, %r52;
	shl.b32 	%r514, %r513, 2;
	mov.u32 	%r515, SHARED;
	add.s32 	%r516, %r515, %r514;
	ld.shared.f32 	%f261, [%r516];
	add.f32 	%f262, %f261, 0fBF800000;
	st.shared.f32 	[%r516], %f262;
$L__BB0_105:
	add.s32 	%r128, %r1004, 1;
	setp.ne.s32 	%p129, %r1004, %r285;
	mov.u32 	%r1004, %r128;
	@%p129 bra 	$L__BB0_86;
$L__BB0_106:
	bar.sync 	0;
	@%p74 bra 	$L__BB0_129;
	setp.lt.s32 	%p131, %r281, 0;
	@%p131 bra 	$L__BB0_123;
	mul.lo.s32 	%r129, %r996, %r283;
	mov.u32 	%r1010, %r11;
$L__BB0_109:
	div.s32 	%r517, %r1010, %r6;
	mul.lo.s32 	%r518, %r517, %r6;
	sub.s32 	%r519, %r1010, %r518;
	sub.s32 	%r520, %r9, %r285;
	add.s32 	%r135, %r520, %r519;
	sub.s32 	%r521, %r10, %r285;
	add.s32 	%r136, %r521, %r517;
	setp.gt.s32 	%p132, %r135, -1;
	setp.lt.s32 	%p133, %r135, %r282;
	and.pred  	%p134, %p132, %p133;
	setp.gt.s32 	%p135, %r136, -1;
	setp.lt.s32 	%p136, %r136, %r283;
	and.pred  	%p137, %p135, %p136;
	and.pred  	%p139, %p134, %p137;
	mov.f32 	%f599, 0f00000000;
	not.pred 	%p140, %p139;
	@%p140 bra 	$L__BB0_111;
	add.s32 	%r522, %r136, %r129;
	mad.lo.s32 	%r523, %r522, %r282, %r135;
	mul.wide.s32 	%rd33, %r523, 4;
	add.s64 	%rd34, %rd1, %rd33;
	ld.global.f32 	%f599, [%rd34];
$L__BB0_111:
	setp.lt.u32 	%p141, %r281, 7;
	mov.f32 	%f607, 0fBF800000;
	mov.b32 	%r1013, 0;
	@%p141 bra 	$L__BB0_114;
	mov.f32 	%f607, 0fBF800000;
	mov.b32 	%r1011, 0;
$L__BB0_113:
	.pragma "nounroll";
	mul.wide.u32 	%rd35, %r1011, 4;
	add.s64 	%rd37, %rd31, %rd35;
	ld.const.f32 	%f267, [%rd37];
	setp.ge.f32 	%p142, %f599, %f267;
	cvt.rn.f32.u32 	%f268, %r1011;
	selp.f32 	%f269, %f268, %f607, %p142;
	add.s32 	%r526, %r1011, 1;
	ld.const.f32 	%f270, [%rd37+4];
	setp.ge.f32 	%p143, %f599, %f270;
	cvt.rn.f32.u32 	%f271, %r526;
	selp.f32 	%f272, %f271, %f269, %p143;
	add.s32 	%r527, %r1011, 2;
	ld.const.f32 	%f273, [%rd37+8];
	setp.ge.f32 	%p144, %f599, %f273;
	cvt.rn.f32.u32 	%f274, %r527;
	selp.f32 	%f275, %f274, %f272, %p144;
	add.s32 	%r528, %r1011, 3;
	ld.const.f32 	%f276, [%rd37+12];
	setp.ge.f32 	%p145, %f599, %f276;
	cvt.rn.f32.u32 	%f277, %r528;
	selp.f32 	%f278, %f277, %f275, %p145;
	add.s32 	%r529, %r1011, 4;
	ld.const.f32 	%f279, [%rd37+16];
	setp.ge.f32 	%p146, %f599, %f279;
	cvt.rn.f32.u32 	%f280, %r529;
	selp.f32 	%f281, %f280, %f278, %p146;
	add.s32 	%r530, %r1011, 5;
	ld.const.f32 	%f282, [%rd37+20];
	setp.ge.f32 	%p147, %f599, %f282;
	cvt.rn.f32.u32 	%f283, %r530;
	selp.f32 	%f284, %f283, %f281, %p147;
	add.s32 	%r531, %r1011, 6;
	ld.const.f32 	%f285, [%rd37+24];
	setp.ge.f32 	%p148, %f599, %f285;
	cvt.rn.f32.u32 	%f286, %r531;
	selp.f32 	%f287, %f286, %f284, %p148;
	add.s32 	%r532, %r1011, 7;
	ld.const.f32 	%f288, [%rd37+28];
	setp.ge.f32 	%p149, %f599, %f288;
	cvt.rn.f32.u32 	%f289, %r532;
	selp.f32 	%f607, %f289, %f287, %p149;
	add.s32 	%r1011, %r1011, 8;
	setp.ne.s32 	%p150, %r1011, %r57;
	mov.u32 	%r1013, %r57;
	@%p150 bra 	$L__BB0_113;
$L__BB0_114:
	setp.eq.s32 	%p151, %r53, 0;
	@%p151 bra 	$L__BB0_122;
	add.s32 	%r533, %r53, -1;
	setp.lt.u32 	%p152, %r533, 3;
	@%p152 bra 	$L__BB0_117;
	mul.wide.u32 	%rd38, %r1013, 4;
	add.s64 	%rd40, %rd31, %rd38;
	ld.const.f32 	%f291, [%rd40];
	setp.ge.f32 	%p153, %f599, %f291;
	cvt.rn.f32.u32 	%f292, %r1013;
	selp.f32 	%f293, %f292, %f607, %p153;
	add.s32 	%r534, %r1013, 1;
	ld.const.f32 	%f294, [%rd40+4];
	setp.ge.f32 	%p154, %f599, %f294;
	cvt.rn.f32.u32 	%f295, %r534;
	selp.f32 	%f296, %f295, %f293, %p154;
	add.s32 	%r535, %r1013, 2;
	ld.const.f32 	%f297, [%rd40+8];
	setp.ge.f32 	%p155, %f599, %f297;
	cvt.rn.f32.u32 	%f298, %r535;
	selp.f32 	%f299, %f298, %f296, %p155;
	add.s32 	%r536, %r1013, 3;
	ld.const.f32 	%f300, [%rd40+12];
	setp.ge.f32 	%p156, %f599, %f300;
	cvt.rn.f32.u32 	%f301, %r536;
	selp.f32 	%f607, %f301, %f299, %p156;
	add.s32 	%r1013, %r1013, 4;
$L__BB0_117:
	setp.eq.s32 	%p157, %r54, 0;
	@%p157 bra 	$L__BB0_122;
	setp.eq.s32 	%p158, %r54, 1;
	@%p158 bra 	$L__BB0_120;
	mul.wide.u32 	%rd41, %r1013, 4;
	add.s64 	%rd43, %rd31, %rd41;
	ld.const.f32 	%f303, [%rd43];
	setp.ge.f32 	%p159, %f599, %f303;
	cvt.rn.f32.u32 	%f304, %r1013;
	selp.f32 	%f305, %f304, %f607, %p159;
	add.s32 	%r537, %r1013, 1;
	ld.const.f32 	%f306, [%rd43+4];
	setp.ge.f32 	%p160, %f599, %f306;
	cvt.rn.f32.u32 	%f307, %r537;
	selp.f32 	%f607, %f307, %f305, %p160;
	add.s32 	%r1013, %r1013, 2;
$L__BB0_120:
	setp.ne.s32 	%p161, %r58, 0;
	@%p161 bra 	$L__BB0_122;
	mul.wide.u32 	%rd44, %r1013, 4;
	add.s64 	%rd46, %rd31, %rd44;
	ld.const.f32 	%f308, [%rd46];
	setp.ge.f32 	%p162, %f599, %f308;
	cvt.rn.f32.u32 	%f309, %r1013;
	selp.f32 	%f607, %f309, %f607, %p162;
$L__BB0_122:
	shl.b32 	%r538, %r1010, 2;
	mov.u32 	%r539, SHARED;
	add.s32 	%r540, %r539, %r538;
	st.shared.f32 	[%r540], %f607;
	add.s32 	%r1010, %r1010, %r49;
	setp.lt.s32 	%p163, %r1010, %r48;
	@%p163 bra 	$L__BB0_109;
	bra.uni 	$L__BB0_129;
$L__BB0_123:
	setp.eq.s32 	%p164, %r59, 0;
	mov.u32 	%r1008, %r11;
	@%p164 bra 	$L__BB0_127;
	setp.eq.s32 	%p165, %r59, 1;
	shl.b32 	%r541, %r11, 2;
	mov.u32 	%r542, SHARED;
	add.s32 	%r543, %r542, %r541;
	mov.b32 	%r544, -1082130432;
	st.shared.u32 	[%r543], %r544;
	mov.u32 	%r1008, %r55;
	@%p165 bra 	$L__BB0_127;
	setp.eq.s32 	%p166, %r59, 2;
	mov.b32 	%r545, -1082130432;
	st.shared.u32 	[%r61], %r545;
	mov.u32 	%r1008, %r62;
	@%p166 bra 	$L__BB0_127;
	add.s32 	%r1008, %r62, %r49;
	add.s32 	%r546, %r61, %r60;
	mov.b32 	%r547, -1082130432;
	st.shared.u32 	[%r546], %r547;
$L__BB0_127:
	setp.lt.u32 	%p167, %r56, 3;
	@%p167 bra 	$L__BB0_129;
$L__BB0_128:
	shl.b32 	%r548, %r1008, 2;
	mov.u32 	%r549, SHARED;
	add.s32 	%r550, %r549, %r548;
	mov.b32 	%r551, -1082130432;
	st.shared.u32 	[%r550], %r551;
	add.s32 	%r552, %r550, %r60;
	st.shared.u32 	[%r552], %r551;
	add.s32 	%r553, %r552, %r60;
	st.shared.u32 	[%r553], %r551;
	add.s32 	%r554, %r553, %r60;
	st.shared.u32 	[%r554], %r551;
	add.s32 	%r1008, %r60, %r1008;
	setp.lt.s32 	%p168, %r1008, %r48;
	@%p168 bra 	$L__BB0_128;
$L__BB0_129:
	bar.sync 	0;
	@%p104 bra 	$L__BB0_151;
	mov.u32 	%r1015, %r1;
$L__BB0_131:
	setp.lt.u32 	%p170, %r3, 3;
	add.s32 	%r146, %r51, %r1015;
	mov.u32 	%r1017, %r1;
	@%p170 bra 	$L__BB0_142;
	mov.u32 	%r1017, %r1;
$L__BB0_133:
	.pragma "nounroll";
	add.s32 	%r555, %r50, %r1017;
	mad.lo.s32 	%r556, %r555, %r6, %r146;
	shl.b32 	%r557, %r556, 2;
	mov.u32 	%r558, SHARED;
	add.s32 	%r148, %r558, %r557;
	ld.shared.f32 	%f56, [%r148];
	setp.ltu.f32 	%p171, %f56, 0f00000000;
	setp.geu.f32 	%p172, %f56, %f2;
	or.pred  	%p173, %p171, %p172;
	@%p173 bra 	$L__BB0_135;
	cvt.rzi.s32.f32 	%r559, %f56;
	mad.lo.s32 	%r560, %r49, %r559, %r52;
	shl.b32 	%r561, %r560, 2;
	mov.u32 	%r562, SHARED;
	add.s32 	%r563, %r562, %r561;
	ld.shared.f32 	%f310, [%r563];
	add.f32 	%f311, %f310, 0f3F800000;
	st.shared.f32 	[%r563], %f311;
$L__BB0_135:
	shl.b32 	%r149, %r6, 2;
	add.s32 	%r150, %r148, %r149;
	ld.shared.f32 	%f57, [%r150];
	setp.ltu.f32 	%p174, %f57, 0f00000000;
	setp.geu.f32 	%p175, %f57, %f2;
	or.pred  	%p176, %p174, %p175;
	@%p176 bra 	$L__BB0_137;
	cvt.rzi.s32.f32 	%r564, %f57;
	mad.lo.s32 	%r565, %r49, %r564, %r52;
	shl.b32 	%r566, %r565, 2;
	mov.u32 	%r567, SHARED;
	add.s32 	%r568, %r567, %r566;
	ld.shared.f32 	%f312, [%r568];
	add.f32 	%f313, %f312, 0f3F800000;
	st.shared.f32 	[%r568], %f313;
$L__BB0_137:
	add.s32 	%r151, %r150, %r149;
	ld.shared.f32 	%f58, [%r151];
	setp.ltu.f32 	%p177, %f58, 0f00000000;
	setp.geu.f32 	%p178, %f58, %f2;
	or.pred  	%p179, %p177, %p178;
	@%p179 bra 	$L__BB0_139;
	cvt.rzi.s32.f32 	%r569, %f58;
	mad.lo.s32 	%r570, %r49, %r569, %r52;
	shl.b32 	%r571, %r570, 2;
	mov.u32 	%r572, SHARED;
	add.s32 	%r573, %r572, %r571;
	ld.shared.f32 	%f314, [%r573];
	add.f32 	%f315, %f314, 0f3F800000;
	st.shared.f32 	[%r573], %f315;
$L__BB0_139:
	add.s32 	%r574, %r151, %r149;
	ld.shared.f32 	%f59, [%r574];
	setp.ltu.f32 	%p180, %f59, 0f00000000;
	setp.geu.f32 	%p181, %f59, %f2;
	or.pred  	%p182, %p180, %p181;
	@%p182 bra 	$L__BB0_141;
	cvt.rzi.s32.f32 	%r575, %f59;
	mad.lo.s32 	%r576, %r49, %r575, %r52;
	shl.b32 	%r577, %r576, 2;
	mov.u32 	%r578, SHARED;
	add.s32 	%r579, %r578, %r577;
	ld.shared.f32 	%f316, [%r579];
	add.f32 	%f317, %f316, 0f3F800000;
	st.shared.f32 	[%r579], %f317;
$L__BB0_141:
	add.s32 	%r1017, %r1017, 4;
	add.s32 	%r580, %r1017, %r285;
	setp.ne.s32 	%p183, %r580, %r63;
	@%p183 bra 	$L__BB0_133;
$L__BB0_142:
	and.b32  	%r581, %r3, 2;
	setp.eq.s32 	%p184, %r581, 0;
	@%p184 bra 	$L__BB0_148;
	add.s32 	%r582, %r50, %r1017;
	mad.lo.s32 	%r583, %r582, %r6, %r146;
	shl.b32 	%r584, %r583, 2;
	mov.u32 	%r585, SHARED;
	add.s32 	%r154, %r585, %r584;
	ld.shared.f32 	%f60, [%r154];
	setp.ltu.f32 	%p185, %f60, 0f00000000;
	setp.geu.f32 	%p186, %f60, %f2;
	or.pred  	%p187, %p185, %p186;
	@%p187 bra 	$L__BB0_145;
	cvt.rzi.s32.f32 	%r586, %f60;
	mad.lo.s32 	%r587, %r49, %r586, %r52;
	shl.b32 	%r588, %r587, 2;
	mov.u32 	%r589, SHARED;
	add.s32 	%r590, %r589, %r588;
	ld.shared.f32 	%f318, [%r590];
	add.f32 	%f319, %f318, 0f3F800000;
	st.shared.f32 	[%r590], %f319;
$L__BB0_145:
	shl.b32 	%r591, %r6, 2;
	add.s32 	%r592, %r154, %r591;
	ld.shared.f32 	%f61, [%r592];
	setp.ltu.f32 	%p188, %f61, 0f00000000;
	setp.geu.f32 	%p189, %f61, %f2;
	or.pred  	%p190, %p188, %p189;
	@%p190 bra 	$L__BB0_147;
	cvt.rzi.s32.f32 	%r593, %f61;
	mad.lo.s32 	%r594, %r49, %r593, %r52;
	shl.b32 	%r595, %r594, 2;
	mov.u32 	%r596, SHARED;
	add.s32 	%r597, %r596, %r595;
	ld.shared.f32 	%f320, [%r597];
	add.f32 	%f321, %f320, 0f3F800000;
	st.shared.f32 	[%r597], %f321;
$L__BB0_147:
	add.s32 	%r1017, %r1017, 2;
$L__BB0_148:
	add.s32 	%r598, %r50, %r1017;
	mad.lo.s32 	%r599, %r598, %r6, %r146;
	shl.b32 	%r600, %r599, 2;
	mov.u32 	%r601, SHARED;
	add.s32 	%r602, %r601, %r600;
	ld.shared.f32 	%f62, [%r602];
	setp.ltu.f32 	%p191, %f62, 0f00000000;
	setp.geu.f32 	%p192, %f62, %f2;
	or.pred  	%p193, %p191, %p192;
	@%p193 bra 	$L__BB0_150;
	cvt.rzi.s32.f32 	%r603, %f62;
	mad.lo.s32 	%r604, %r49, %r603, %r52;
	shl.b32 	%r605, %r604, 2;
	mov.u32 	%r606, SHARED;
	add.s32 	%r607, %r606, %r605;
	ld.shared.f32 	%f322, [%r607];
	add.f32 	%f323, %f322, 0f3F800000;
	st.shared.f32 	[%r607], %f323;
$L__BB0_150:
	add.s32 	%r157, %r1015, 1;
	setp.ne.s32 	%p194, %r1015, %r285;
	mov.u32 	%r1015, %r157;
	@%p194 bra 	$L__BB0_131;
$L__BB0_151:
	bar.sync 	0;
$L__BB0_152:
	add.s32 	%r996, %r996, 1;
	setp.eq.s32 	%p195, %r996, %r285;
	@%p195 bra 	$L__BB0_61;
	bra.uni 	$L__BB0_24;
$L__BB0_153:
	setp.lt.s32 	%p204, %r281, 0;
	mov.u32 	%r1031, %r11;
	@%p204 bra 	$L__BB0_154;
	bra.uni 	$L__BB0_200;
$L__BB0_154:
	setp.eq.s32 	%p228, %r99, 0;
	mov.u32 	%r1020, %r11;
	@%p228 bra 	$L__BB0_158;
	add.s32 	%r1020, %r11, %r88;
	setp.eq.s32 	%p229, %r99, 1;
	shl.b32 	%r640, %r11, 2;
	mov.u32 	%r641, SHARED;
	add.s32 	%r161, %r641, %r640;
	mov.b32 	%r642, -1082130432;
	st.shared.u32 	[%r161], %r642;
	@%p229 bra 	$L__BB0_158;
	add.s32 	%r643, %r11, %r88;
	add.s32 	%r1020, %r643, %r88;
	setp.eq.s32 	%p230, %r99, 2;
	add.s32 	%r163, %r161, %r100;
	mov.b32 	%r644, -1082130432;
	st.shared.u32 	[%r163], %r644;
	@%p230 bra 	$L__BB0_158;
	add.s32 	%r1020, %r1020, %r88;
	add.s32 	%r645, %r163, %r100;
	mov.b32 	%r646, -1082130432;
	st.shared.u32 	[%r645], %r646;
$L__BB0_158:
	setp.lt.u32 	%p231, %r96, 3;
	@%p231 bra 	$L__BB0_212;
$L__BB0_159:
	shl.b32 	%r647, %r1020, 2;
	mov.u32 	%r648, SHARED;
	add.s32 	%r649, %r648, %r647;
	mov.b32 	%r650, -1082130432;
	st.shared.u32 	[%r649], %r650;
	add.s32 	%r651, %r649, %r100;
	st.shared.u32 	[%r651], %r650;
	add.s32 	%r652, %r651, %r100;
	st.shared.u32 	[%r652], %r650;
	add.s32 	%r653, %r652, %r100;
	st.shared.u32 	[%r653], %r650;
	add.s32 	%r1020, %r100, %r1020;
	setp.lt.s32 	%p232, %r1020, %r87;
	@%p232 bra 	$L__BB0_159;
	bra.uni 	$L__BB0_212;
$L__BB0_160:
	setp.ge.s32 	%p259, %r11, %r87;
	@%p259 bra 	$L__BB0_177;
	not.b32 	%r707, %r285;
	add.s32 	%r708, %r1019, %r707;
	mul.lo.s32 	%r168, %r708, %r283;
	mov.u32 	%r1022, %r11;
$L__BB0_162:
	div.s32 	%r709, %r1022, %r6;
	mul.lo.s32 	%r710, %r709, %r6;
	sub.s32 	%r711, %r1022, %r710;
	add.s32 	%r170, %r92, %r711;
	add.s32 	%r171, %r93, %r709;
	setp.gt.s32 	%p260, %r170, -1;
	setp.lt.s32 	%p261, %r170, %r282;
	and.pred  	%p262, %p260, %p261;
	setp.gt.s32 	%p263, %r171, -1;
	setp.lt.s32 	%p264, %r171, %r283;
	and.pred  	%p265, %p263, %p264;
	and.pred  	%p267, %p262, %p265;
	mov.f32 	%f608, 0f00000000;
	not.pred 	%p268, %p267;
	@%p268 bra 	$L__BB0_164;
	add.s32 	%r712, %r171, %r168;
	mad.lo.s32 	%r713, %r712, %r282, %r170;
	mul.wide.s32 	%rd58, %r713, 4;
	add.s64 	%rd59, %rd1, %rd58;
	ld.global.f32 	%f608, [%rd59];
$L__BB0_164:
	setp.lt.s32 	%p269, %r281, 0;
	mov.f32 	%f616, 0fBF800000;
	@%p269 bra 	$L__BB0_176;
	setp.lt.u32 	%p270, %r281, 7;
	mov.f32 	%f616, 0fBF800000;
	mov.b32 	%r1025, 0;
	@%p270 bra 	$L__BB0_168;
	mov.f32 	%f616, 0fBF800000;
	mov.b32 	%r1023, 0;
$L__BB0_167:
	.pragma "nounroll";
	mul.wide.u32 	%rd60, %r1023, 4;
	add.s64 	%rd62, %rd70, %rd60;
	ld.const.f32 	%f389, [%rd62];
	setp.ge.f32 	%p271, %f608, %f389;
	cvt.rn.f32.u32 	%f390, %r1023;
	selp.f32 	%f391, %f390, %f616, %p271;
	add.s32 	%r716, %r1023, 1;
	ld.const.f32 	%f392, [%rd62+4];
	setp.ge.f32 	%p272, %f608, %f392;
	cvt.rn.f32.u32 	%f393, %r716;
	selp.f32 	%f394, %f393, %f391, %p272;
	add.s32 	%r717, %r1023, 2;
	ld.const.f32 	%f395, [%rd62+8];
	setp.ge.f32 	%p273, %f608, %f395;
	cvt.rn.f32.u32 	%f396, %r717;
	selp.f32 	%f397, %f396, %f394, %p273;
	add.s32 	%r718, %r1023, 3;
	ld.const.f32 	%f398, [%rd62+12];
	setp.ge.f32 	%p274, %f608, %f398;
	cvt.rn.f32.u32 	%f399, %r718;
	selp.f32 	%f400, %f399, %f397, %p274;
	add.s32 	%r719, %r1023, 4;
	ld.const.f32 	%f401, [%rd62+16];
	setp.ge.f32 	%p275, %f608, %f401;
	cvt.rn.f32.u32 	%f402, %r719;
	selp.f32 	%f403, %f402, %f400, %p275;
	add.s32 	%r720, %r1023, 5;
	ld.const.f32 	%f404, [%rd62+20];
	setp.ge.f32 	%p276, %f608, %f404;
	cvt.rn.f32.u32 	%f405, %r720;
	selp.f32 	%f406, %f405, %f403, %p276;
	add.s32 	%r721, %r1023, 6;
	ld.const.f32 	%f407, [%rd62+24];
	setp.ge.f32 	%p277, %f608, %f407;
	cvt.rn.f32.u32 	%f408, %r721;
	selp.f32 	%f409, %f408, %f406, %p277;
	add.s32 	%r722, %r1023, 7;
	ld.const.f32 	%f410, [%rd62+28];
	setp.ge.f32 	%p278, %f608, %f410;
	cvt.rn.f32.u32 	%f411, %r722;
	selp.f32 	%f616, %f411, %f409, %p278;
	add.s32 	%r1023, %r1023, 8;
	setp.ne.s32 	%p279, %r1023, %r97;
	mov.u32 	%r1025, %r97;
	@%p279 bra 	$L__BB0_167;
$L__BB0_168:
	setp.eq.s32 	%p280, %r94, 0;
	@%p280 bra 	$L__BB0_176;
	add.s32 	%r723, %r94, -1;
	setp.lt.u32 	%p281, %r723, 3;
	@%p281 bra 	$L__BB0_171;
	mul.wide.u32 	%rd63, %r1025, 4;
	add.s64 	%rd65, %rd70, %rd63;
	ld.const.f32 	%f413, [%rd65];
	setp.ge.f32 	%p282, %f608, %f413;
	cvt.rn.f32.u32 	%f414, %r1025;
	selp.f32 	%f415, %f414, %f616, %p282;
	add.s32 	%r724, %r1025, 1;
	ld.const.f32 	%f416, [%rd65+4];
	setp.ge.f32 	%p283, %f608, %f416;
	cvt.rn.f32.u32 	%f417, %r724;
	selp.f32 	%f418, %f417, %f415, %p283;
	add.s32 	%r725, %r1025, 2;
	ld.const.f32 	%f419, [%rd65+8];
	setp.ge.f32 	%p284, %f608, %f419;
	cvt.rn.f32.u32 	%f420, %r725;
	selp.f32 	%f421, %f420, %f418, %p284;
	add.s32 	%r726, %r1025, 3;
	ld.const.f32 	%f422, [%rd65+12];
	setp.ge.f32 	%p285, %f608, %f422;
	cvt.rn.f32.u32 	%f423, %r726;
	selp.f32 	%f616, %f423, %f421, %p285;
	add.s32 	%r1025, %r1025, 4;
$L__BB0_171:
	setp.eq.s32 	%p286, %r95, 0;
	@%p286 bra 	$L__BB0_176;
	setp.eq.s32 	%p287, %r95, 1;
	@%p287 bra 	$L__BB0_174;
	mul.wide.u32 	%rd66, %r1025, 4;
	add.s64 	%rd68, %rd70, %rd66;
	ld.const.f32 	%f425, [%rd68];
	setp.ge.f32 	%p288, %f608, %f425;
	cvt.rn.f32.u32 	%f426, %r1025;
	selp.f32 	%f427, %f426, %f616, %p288;
	add.s32 	%r727, %r1025, 1;
	ld.const.f32 	%f428, [%rd68+4];
	setp.ge.f32 	%p289, %f608, %f428;
	cvt.rn.f32.u32 	%f429, %r727;
	selp.f32 	%f616, %f429, %f427, %p289;
	add.s32 	%r1025, %r1025, 2;
$L__BB0_174:
	setp.ne.s32 	%p290, %r98, 0;
	@%p290 bra 	$L__BB0_176;
	mul.wide.u32 	%rd69, %r1025, 4;
	add.s64 	%rd71, %rd70, %rd69;
	ld.const.f32 	%f430, [%rd71];
	setp.ge.f32 	%p291, %f608, %f430;
	cvt.rn.f32.u32 	%f431, %r1025;
	selp.f32 	%f616, %f431, %f616, %p291;
$L__BB0_176:
	shl.b32 	%r728, %r1022, 2;
	mov.u32 	%r729, SHARED;
	add.s32 	%r730, %r729, %r728;
	st.shared.f32 	[%r730], %f616;
	add.s32 	%r1022, %r1022, %r88;
	setp.lt.s32 	%p292, %r1022, %r87;
	@%p292 bra 	$L__BB0_162;
$L__BB0_177:
	setp.lt.s32 	%p293, %r285, 0;
	bar.sync 	0;
	@%p293 bra 	$L__BB0_199;
	mov.u32 	%r1027, %r1;
$L__BB0_179:
	setp.lt.u32 	%p294, %r3, 3;
	add.s32 	%r181, %r90, %r1027;
	mov.u32 	%r1029, %r1;
	@%p294 bra 	$L__BB0_190;
	mov.u32 	%r1029, %r1;
$L__BB0_181:
	.pragma "nounroll";
	add.s32 	%r731, %r89, %r1029;
	mad.lo.s32 	%r732, %r731, %r6, %r181;
	shl.b32 	%r733, %r732, 2;
	mov.u32 	%r734, SHARED;
	add.s32 	%r183, %r734, %r733;
	ld.shared.f32 	%f77, [%r183];
	setp.ltu.f32 	%p295, %f77, 0f00000000;
	setp.geu.f32 	%p296, %f77, %f22;
	or.pred  	%p297, %p295, %p296;
	@%p297 bra 	$L__BB0_183;
	cvt.rzi.s32.f32 	%r735, %f77;
	mad.lo.s32 	%r736, %r88, %r735, %r91;
	shl.b32 	%r737, %r736, 2;
	mov.u32 	%r738, SHARED;
	add.s32 	%r739, %r738, %r737;
	ld.shared.f32 	%f432, [%r739];
	add.f32 	%f433, %f432, 0fBF800000;
	st.shared.f32 	[%r739], %f433;
$L__BB0_183:
	shl.b32 	%r184, %r6, 2;
	add.s32 	%r185, %r183, %r184;
	ld.shared.f32 	%f78, [%r185];
	setp.ltu.f32 	%p298, %f78, 0f00000000;
	setp.geu.f32 	%p299, %f78, %f22;
	or.pred  	%p300, %p298, %p299;
	@%p300 bra 	$L__BB0_185;
	cvt.rzi.s32.f32 	%r740, %f78;
	mad.lo.s32 	%r741, %r88, %r740, %r91;
	shl.b32 	%r742, %r741, 2;
	mov.u32 	%r743, SHARED;
	add.s32 	%r744, %r743, %r742;
	ld.shared.f32 	%f434, [%r744];
	add.f32 	%f435, %f434, 0fBF800000;
	st.shared.f32 	[%r744], %f435;
$L__BB0_185:
	add.s32 	%r186, %r185, %r184;
	ld.shared.f32 	%f79, [%r186];
	setp.ltu.f32 	%p301, %f79, 0f00000000;
	setp.geu.f32 	%p302, %f79, %f22;
	or.pred  	%p303, %p301, %p302;
	@%p303 bra 	$L__BB0_187;
	cvt.rzi.s32.f32 	%r745, %f79;
	mad.lo.s32 	%r746, %r88, %r745, %r91;
	shl.b32 	%r747, %r746, 2;
	mov.u32 	%r748, SHARED;
	add.s32 	%r749, %r748, %r747;
	ld.shared.f32 	%f436, [%r749];
	add.f32 	%f437, %f436, 0fBF800000;
	st.shared.f32 	[%r749], %f437;
$L__BB0_187:
	add.s32 	%r750, %r186, %r184;
	ld.shared.f32 	%f80, [%r750];
	setp.ltu.f32 	%p304, %f80, 0f00000000;
	setp.geu.f32 	%p305, %f80, %f22;
	or.pred  	%p306, %p304, %p305;
	@%p306 bra 	$L__BB0_189;
	cvt.rzi.s32.f32 	%r751, %f80;
	mad.lo.s32 	%r752, %r88, %r751, %r91;
	shl.b32 	%r753, %r752, 2;
	mov.u32 	%r754, SHARED;
	add.s32 	%r755, %r754, %r753;
	ld.shared.f32 	%f438, [%r755];
	add.f32 	%f439, %f438, 0fBF800000;
	st.shared.f32 	[%r755], %f439;
$L__BB0_189:
	add.s32 	%r1029, %r1029, 4;
	add.s32 	%r756, %r1029, %r285;
	setp.ne.s32 	%p307, %r756, %r101;
	@%p307 bra 	$L__BB0_181;
$L__BB0_190:
	and.b32  	%r757, %r3, 2;
	setp.eq.s32 	%p308, %r757, 0;
	@%p308 bra 	$L__BB0_196;
	add.s32 	%r758, %r89, %r1029;
	mad.lo.s32 	%r759, %r758, %r6, %r181;
	shl.b32 	%r760, %r759, 2;
	mov.u32 	%r761, SHARED;
	add.s32 	%r189, %r761, %r760;
	ld.shared.f32 	%f81, [%r189];
	setp.ltu.f32 	%p309, %f81, 0f00000000;
	setp.geu.f32 	%p310, %f81, %f22;
	or.pred  	%p311, %p309, %p310;
	@%p311 bra 	$L__BB0_193;
	cvt.rzi.s32.f32 	%r762, %f81;
	mad.lo.s32 	%r763, %r88, %r762, %r91;
	shl.b32 	%r764, %r763, 2;
	mov.u32 	%r765, SHARED;
	add.s32 	%r766, %r765, %r764;
	ld.shared.f32 	%f440, [%r766];
	add.f32 	%f441, %f440, 0fBF800000;
	st.shared.f32 	[%r766], %f441;
$L__BB0_193:
	shl.b32 	%r767, %r6, 2;
	add.s32 	%r768, %r189, %r767;
	ld.shared.f32 	%f82, [%r768];
	setp.ltu.f32 	%p312, %f82, 0f00000000;
	setp.geu.f32 	%p313, %f82, %f22;
	or.pred  	%p314, %p312, %p313;
	@%p314 bra 	$L__BB0_195;
	cvt.rzi.s32.f32 	%r769, %f82;
	mad.lo.s32 	%r770, %r88, %r769, %r91;
	shl.b32 	%r771, %r770, 2;
	mov.u32 	%r772, SHARED;
	add.s32 	%r773, %r772, %r771;
	ld.shared.f32 	%f442, [%r773];
	add.f32 	%f443, %f442, 0fBF800000;
	st.shared.f32 	[%r773], %f443;
$L__BB0_195:
	add.s32 	%r1029, %r1029, 2;
$L__BB0_196:
	add.s32 	%r774, %r89, %r1029;
	mad.lo.s32 	%r775, %r774, %r6, %r181;
	shl.b32 	%r776, %r775, 2;
	mov.u32 	%r777, SHARED;
	add.s32 	%r778, %r777, %r776;
	ld.shared.f32 	%f83, [%r778];
	setp.ltu.f32 	%p315, %f83, 0f00000000;
	setp.geu.f32 	%p316, %f83, %f22;
	or.pred  	%p317, %p315, %p316;
	@%p317 bra 	$L__BB0_198;
	cvt.rzi.s32.f32 	%r779, %f83;
	mad.lo.s32 	%r780, %r88, %r779, %r91;
	shl.b32 	%r781, %r780, 2;
	add.s32 	%r783, %r777, %r781;
	ld.shared.f32 	%f444, [%r783];
	add.f32 	%f445, %f444, 0fBF800000;
	st.shared.f32 	[%r783], %f445;
$L__BB0_198:
	add.s32 	%r192, %r1027, 1;
	setp.ne.s32 	%p318, %r1027, %r285;
	mov.u32 	%r1027, %r192;
	@%p318 bra 	$L__BB0_179;
$L__BB0_199:
	bar.sync 	0;
	bra.uni 	$L__BB0_235;
$L__BB0_200:
	setp.lt.u32 	%p205, %r281, 7;
	mov.f32 	%f624, 0fBF800000;
	mov.b32 	%r1034, 0;
	@%p205 bra 	$L__BB0_203;
	mov.u64 	%rd48, bins_limits;
	add.s64 	%rd117, %rd48, 16;
	mov.f32 	%f624, 0fBF800000;
	mov.b32 	%r1032, 0;
$L__BB0_202:
	.pragma "nounroll";
	ld.const.f32 	%f327, [%rd117+-16];
	setp.le.f32 	%p206, %f327, 0f00000000;
	cvt.rn.f32.u32 	%f328, %r1032;
	selp.f32 	%f329, %f328, %f624, %p206;
	ld.const.f32 	%f330, [%rd117+-12];
	setp.le.f32 	%p207, %f330, 0f00000000;
	add.s32 	%r625, %r1032, 1;
	cvt.rn.f32.u32 	%f331, %r625;
	selp.f32 	%f332, %f331, %f329, %p207;
	ld.const.f32 	%f333, [%rd117+-8];
	setp.le.f32 	%p208, %f333, 0f00000000;
	add.s32 	%r626, %r1032, 2;
	cvt.rn.f32.u32 	%f334, %r626;
	selp.f32 	%f335, %f334, %f332, %p208;
	ld.const.f32 	%f336, [%rd117+-4];
	setp.le.f32 	%p209, %f336, 0f00000000;
	add.s32 	%r627, %r1032, 3;
	cvt.rn.f32.u32 	%f337, %r627;
	selp.f32 	%f338, %f337, %f335, %p209;
	ld.const.f32 	%f339, [%rd117];
	setp.le.f32 	%p210, %f339, 0f00000000;
	add.s32 	%r628, %r1032, 4;
	cvt.rn.f32.u32 	%f340, %r628;
	selp.f32 	%f341, %f340, %f338, %p210;
	ld.const.f32 	%f342, [%rd117+4];
	setp.le.f32 	%p211, %f342, 0f00000000;
	add.s32 	%r629, %r1032, 5;
	cvt.rn.f32.u32 	%f343, %r629;
	selp.f32 	%f344, %f343, %f341, %p211;
	ld.const.f32 	%f345, [%rd117+8];
	setp.le.f32 	%p212, %f345, 0f00000000;
	add.s32 	%r630, %r1032, 6;
	cvt.rn.f32.u32 	%f346, %r630;
	selp.f32 	%f347, %f346, %f344, %p212;
	ld.const.f32 	%f348, [%rd117+12];
	setp.le.f32 	%p213, %f348, 0f00000000;
	add.s32 	%r631, %r1032, 7;
	cvt.rn.f32.u32 	%f349, %r631;
	selp.f32 	%f624, %f349, %f347, %p213;
	add.s64 	%rd117, %rd117, 32;
	add.s32 	%r1032, %r1032, 8;
	setp.ne.s32 	%p214, %r1032, %r97;
	mov.u32 	%r1034, %r97;
	@%p214 bra 	$L__BB0_202;
$L__BB0_203:
	setp.eq.s32 	%p215, %r94, 0;
	@%p215 bra 	$L__BB0_211;
	add.s32 	%r632, %r94, -1;
	setp.lt.u32 	%p216, %r632, 3;
	@%p216 bra 	$L__BB0_206;
	mul.wide.u32 	%rd49, %r1034, 4;
	mov.u64 	%rd50, bins_limits;
	add.s64 	%rd51, %rd50, %rd49;
	ld.const.f32 	%f351, [%rd51];
	setp.le.f32 	%p217, %f351, 0f00000000;
	cvt.rn.f32.u32 	%f352, %r1034;
	selp.f32 	%f353, %f352, %f624, %p217;
	add.s32 	%r633, %r1034, 1;
	ld.const.f32 	%f354, [%rd51+4];
	setp.le.f32 	%p218, %f354, 0f00000000;
	cvt.rn.f32.u32 	%f355, %r633;
	selp.f32 	%f356, %f355, %f353, %p218;
	add.s32 	%r634, %r1034, 2;
	ld.const.f32 	%f357, [%rd51+8];
	setp.le.f32 	%p219, %f357, 0f00000000;
	cvt.rn.f32.u32 	%f358, %r634;
	selp.f32 	%f359, %f358, %f356, %p219;
	add.s32 	%r635, %r1034, 3;
	ld.const.f32 	%f360, [%rd51+12];
	setp.le.f32 	%p220, %f360, 0f00000000;
	cvt.rn.f32.u32 	%f361, %r635;
	selp.f32 	%f624, %f361, %f359, %p220;
	add.s32 	%r1034, %r1034, 4;
$L__BB0_206:
	setp.eq.s32 	%p221, %r95, 0;
	@%p221 bra 	$L__BB0_211;
	setp.eq.s32 	%p222, %r95, 1;
	@%p222 bra 	$L__BB0_209;
	mul.wide.u32 	%rd52, %r1034, 4;
	mov.u64 	%rd53, bins_limits;
	add.s64 	%rd54, %rd53, %rd52;
	ld.const.f32 	%f363, [%rd54];
	setp.le.f32 	%p223, %f363, 0f00000000;
	cvt.rn.f32.u32 	%f364, %r1034;
	selp.f32 	%f365, %f364, %f624, %p223;
	add.s32 	%r636, %r1034, 1;
	ld.const.f32 	%f366, [%rd54+4];
	setp.le.f32 	%p224, %f366, 0f00000000;
	cvt.rn.f32.u32 	%f367, %r636;
	selp.f32 	%f624, %f367, %f365, %p224;
	add.s32 	%r1034, %r1034, 2;
$L__BB0_209:
	setp.ne.s32 	%p225, %r98, 0;
	@%p225 bra 	$L__BB0_211;
	mul.wide.u32 	%rd55, %r1034, 4;
	mov.u64 	%rd56, bins_limits;
	add.s64 	%rd57, %rd56, %rd55;
	ld.const.f32 	%f368, [%rd57];
	setp.le.f32 	%p226, %f368, 0f00000000;
	cvt.rn.f32.u32 	%f369, %r1034;
	selp.f32 	%f624, %f369, %f624, %p226;
$L__BB0_211:
	shl.b32 	%r637, %r1031, 2;
	mov.u32 	%r638, SHARED;
	add.s32 	%r639, %r638, %r637;
	st.shared.f32 	[%r639], %f624;
	add.s32 	%r1031, %r1031, %r88;
	setp.lt.s32 	%p227, %r1031, %r87;
	@%p227 bra 	$L__BB0_200;
$L__BB0_212:
	setp.lt.s32 	%p233, %r285, 0;
	bar.sync 	0;
	@%p233 bra 	$L__BB0_234;
	mov.u32 	%r1036, %r1;
$L__BB0_214:
	setp.lt.u32 	%p234, %r3, 3;
	add.s32 	%r203, %r90, %r1036;
	mov.u32 	%r1038, %r1;
	@%p234 bra 	$L__BB0_225;
	mov.u32 	%r1038, %r1;
$L__BB0_216:
	.pragma "nounroll";
	add.s32 	%r654, %r89, %r1038;
	mad.lo.s32 	%r655, %r654, %r6, %r203;
	shl.b32 	%r656, %r655, 2;
	mov.u32 	%r657, SHARED;
	add.s32 	%r205, %r657, %r656;
	ld.shared.f32 	%f96, [%r205];
	setp.ltu.f32 	%p235, %f96, 0f00000000;
	setp.geu.f32 	%p236, %f96, %f22;
	or.pred  	%p237, %p235, %p236;
	@%p237 bra 	$L__BB0_218;
	cvt.rzi.s32.f32 	%r658, %f96;
	mad.lo.s32 	%r659, %r88, %r658, %r91;
	shl.b32 	%r660, %r659, 2;
	mov.u32 	%r661, SHARED;
	add.s32 	%r662, %r661, %r660;
	ld.shared.f32 	%f370, [%r662];
	add.f32 	%f371, %f370, 0fBF800000;
	st.shared.f32 	[%r662], %f371;
$L__BB0_218:
	shl.b32 	%r206, %r6, 2;
	add.s32 	%r207, %r205, %r206;
	ld.shared.f32 	%f97, [%r207];
	setp.ltu.f32 	%p238, %f97, 0f00000000;
	setp.geu.f32 	%p239, %f97, %f22;
	or.pred  	%p240, %p238, %p239;
	@%p240 bra 	$L__BB0_220;
	cvt.rzi.s32.f32 	%r663, %f97;
	mad.lo.s32 	%r664, %r88, %r663, %r91;
	shl.b32 	%r665, %r664, 2;
	mov.u32 	%r666, SHARED;
	add.s32 	%r667, %r666, %r665;
	ld.shared.f32 	%f372, [%r667];
	add.f32 	%f373, %f372, 0fBF800000;
	st.shared.f32 	[%r667], %f373;
$L__BB0_220:
	add.s32 	%r208, %r207, %r206;
	ld.shared.f32 	%f98, [%r208];
	setp.ltu.f32 	%p241, %f98, 0f00000000;
	setp.geu.f32 	%p242, %f98, %f22;
	or.pred  	%p243, %p241, %p242;
	@%p243 bra 	$L__BB0_222;
	cvt.rzi.s32.f32 	%r668, %f98;
	mad.lo.s32 	%r669, %r88, %r668, %r91;
	shl.b32 	%r670, %r669, 2;
	mov.u32 	%r671, SHARED;
	add.s32 	%r672, %r671, %r670;
	ld.shared.f32 	%f374, [%r672];
	add.f32 	%f375, %f374, 0fBF800000;
	st.shared.f32 	[%r672], %f375;
$L__BB0_222:
	add.s32 	%r673, %r208, %r206;
	ld.shared.f32 	%f99, [%r673];
	setp.ltu.f32 	%p244, %f99, 0f00000000;
	setp.geu.f32 	%p245, %f99, %f22;
	or.pred  	%p246, %p244, %p245;
	@%p246 bra 	$L__BB0_224;
	cvt.rzi.s32.f32 	%r674, %f99;
	mad.lo.s32 	%r675, %r88, %r674, %r91;
	shl.b32 	%r676, %r675, 2;
	mov.u32 	%r677, SHARED;
	add.s32 	%r678, %r677, %r676;
	ld.shared.f32 	%f376, [%r678];
	add.f32 	%f377, %f376, 0fBF800000;
	st.shared.f32 	[%r678], %f377;
$L__BB0_224:
	add.s32 	%r1038, %r1038, 4;
	add.s32 	%r679, %r1038, %r285;
	setp.ne.s32 	%p247, %r679, %r101;
	@%p247 bra 	$L__BB0_216;
$L__BB0_225:
	and.b32  	%r680, %r3, 2;
	setp.eq.s32 	%p248, %r680, 0;
	@%p248 bra 	$L__BB0_231;
	add.s32 	%r681, %r89, %r1038;
	mad.lo.s32 	%r682, %r681, %r6, %r203;
	shl.b32 	%r683, %r682, 2;
	mov.u32 	%r684, SHARED;
	add.s32 	%r211, %r684, %r683;
	ld.shared.f32 	%f100, [%r211];
	setp.ltu.f32 	%p249, %f100, 0f00000000;
	setp.geu.f32 	%p250, %f100, %f22;
	or.pred  	%p251, %p249, %p250;
	@%p251 bra 	$L__BB0_228;
	cvt.rzi.s32.f32 	%r685, %f100;
	mad.lo.s32 	%r686, %r88, %r685, %r91;
	shl.b32 	%r687, %r686, 2;
	mov.u32 	%r688, SHARED;
	add.s32 	%r689, %r688, %r687;
	ld.shared.f32 	%f378, [%r689];
	add.f32 	%f379, %f378, 0fBF800000;
	st.shared.f32 	[%r689], %f379;
$L__BB0_228:
	shl.b32 	%r690, %r6, 2;
	add.s32 	%r691, %r211, %r690;
	ld.shared.f32 	%f101, [%r691];
	setp.ltu.f32 	%p252, %f101, 0f00000000;
	setp.geu.f32 	%p253, %f101, %f22;
	or.pred  	%p254, %p252, %p253;
	@%p254 bra 	$L__BB0_230;
	cvt.rzi.s32.f32 	%r692, %f101;
	mad.lo.s32 	%r693, %r88, %r692, %r91;
	shl.b32 	%r694, %r693, 2;
	mov.u32 	%r695, SHARED;
	add.s32 	%r696, %r695, %r694;
	ld.shared.f32 	%f380, [%r696];
	add.f32 	%f381, %f380, 0fBF800000;
	st.shared.f32 	[%r696], %f381;
$L__BB0_230:
	add.s32 	%r1038, %r1038, 2;
$L__BB0_231:
	add.s32 	%r697, %r89, %r1038;
	mad.lo.s32 	%r698, %r697, %r6, %r203;
	shl.b32 	%r699, %r698, 2;
	mov.u32 	%r700, SHARED;
	add.s32 	%r701, %r700, %r699;
	ld.shared.f32 	%f102, [%r701];
	setp.ltu.f32 	%p255, %f102, 0f00000000;
	setp.geu.f32 	%p256, %f102, %f22;
	or.pred  	%p257, %p255, %p256;
	@%p257 bra 	$L__BB0_233;
	cvt.rzi.s32.f32 	%r702, %f102;
	mad.lo.s32 	%r703, %r88, %r702, %r91;
	shl.b32 	%r704, %r703, 2;
	add.s32 	%r706, %r700, %r704;
	ld.shared.f32 	%f382, [%r706];
	add.f32 	%f383, %f382, 0fBF800000;
	st.shared.f32 	[%r706], %f383;
$L__BB0_233:
	add.s32 	%r214, %r1036, 1;
	setp.ne.s32 	%p258, %r1036, %r285;
	mov.u32 	%r1036, %r214;
	@%p258 bra 	$L__BB0_214;
$L__BB0_234:
	bar.sync 	0;
$L__BB0_235:
	add.s32 	%r215, %r1019, %r285;
	setp.lt.s32 	%p319, %r215, %r284;
	@%p319 bra 	$L__BB0_244;
	setp.ge.s32 	%p320, %r11, %r87;
	@%p320 bra 	$L__BB0_296;
	setp.lt.s32 	%p321, %r281, 0;
	mov.u32 	%r1051, %r11;
	@%p321 bra 	$L__BB0_238;
	bra.uni 	$L__BB0_284;
$L__BB0_238:
	setp.eq.s32 	%p345, %r99, 0;
	mov.u32 	%r1040, %r11;
	@%p345 bra 	$L__BB0_242;
	add.s32 	%r1040, %r11, %r88;
	setp.eq.s32 	%p346, %r99, 1;
	shl.b32 	%r801, %r11, 2;
	mov.u32 	%r802, SHARED;
	add.s32 	%r217, %r802, %r801;
	mov.b32 	%r803, -1082130432;
	st.shared.u32 	[%r217], %r803;
	@%p346 bra 	$L__BB0_242;
	add.s32 	%r804, %r11, %r88;
	add.s32 	%r1040, %r804, %r88;
	setp.eq.s32 	%p347, %r99, 2;
	add.s32 	%r219, %r217, %r100;
	mov.b32 	%r805, -1082130432;
	st.shared.u32 	[%r219], %r805;
	@%p347 bra 	$L__BB0_242;
	add.s32 	%r1040, %r1040, %r88;
	add.s32 	%r806, %r219, %r100;
	mov.b32 	%r807, -1082130432;
	st.shared.u32 	[%r806], %r807;
$L__BB0_242:
	setp.lt.u32 	%p348, %r96, 3;
	@%p348 bra 	$L__BB0_296;
$L__BB0_243:
	shl.b32 	%r808, %r1040, 2;
	mov.u32 	%r809, SHARED;
	add.s32 	%r810, %r809, %r808;
	mov.b32 	%r811, -1082130432;
	st.shared.u32 	[%r810], %r811;
	add.s32 	%r812, %r810, %r100;
	st.shared.u32 	[%r812], %r811;
	add.s32 	%r813, %r812, %r100;
	st.shared.u32 	[%r813], %r811;
	add.s32 	%r814, %r813, %r100;
	st.shared.u32 	[%r814], %r811;
	add.s32 	%r1040, %r100, %r1040;
	setp.lt.s32 	%p349, %r1040, %r87;
	@%p349 bra 	$L__BB0_243;
	bra.uni 	$L__BB0_296;
$L__BB0_244:
	setp.ge.s32 	%p376, %r11, %r87;
	@%p376 bra 	$L__BB0_261;
	mul.lo.s32 	%r224, %r215, %r283;
	mov.u32 	%r1042, %r11;
$L__BB0_246:
	div.s32 	%r868, %r1042, %r6;
	mul.lo.s32 	%r869, %r868, %r6;
	sub.s32 	%r870, %r1042, %r869;
	add.s32 	%r226, %r92, %r870;
	add.s32 	%r227, %r93, %r868;
	setp.gt.s32 	%p377, %r226, -1;
	setp.lt.s32 	%p378, %r226, %r282;
	and.pred  	%p379, %p377, %p378;
	setp.gt.s32 	%p380, %r227, -1;
	setp.lt.s32 	%p381, %r227, %r283;
	and.pred  	%p382, %p380, %p381;
	and.pred  	%p384, %p379, %p382;
	mov.f32 	%f625, 0f00000000;
	not.pred 	%p385, %p384;
	@%p385 bra 	$L__BB0_248;
	add.s32 	%r871, %r227, %r224;
	mad.lo.s32 	%r872, %r871, %r282, %r226;
	mul.wide.s32 	%rd84, %r872, 4;
	add.s64 	%rd85, %rd1, %rd84;
	ld.global.f32 	%f625, [%rd85];
$L__BB0_248:
	setp.lt.s32 	%p386, %r281, 0;
	mov.f32 	%f633, 0fBF800000;
	@%p386 bra 	$L__BB0_260;
	setp.lt.u32 	%p387, %r281, 7;
	mov.f32 	%f633, 0fBF800000;
	mov.b32 	%r1045, 0;
	@%p387 bra 	$L__BB0_252;
	mov.f32 	%f633, 0fBF800000;
	mov.b32 	%r1043, 0;
$L__BB0_251:
	.pragma "nounroll";
	mul.wide.u32 	%rd86, %r1043, 4;
	mov.u64 	%rd87, bins_limits;
	add.s64 	%rd88, %rd87, %rd86;
	ld.const.f32 	%f511, [%rd88];
	setp.ge.f32 	%p388, %f625, %f511;
	cvt.rn.f32.u32 	%f512, %r1043;
	selp.f32 	%f513, %f512, %f633, %p388;
	add.s32 	%r875, %r1043, 1;
	ld.const.f32 	%f514, [%rd88+4];
	setp.ge.f32 	%p389, %f625, %f514;
	cvt.rn.f32.u32 	%f515, %r875;
	selp.f32 	%f516, %f515, %f513, %p389;
	add.s32 	%r876, %r1043, 2;
	ld.const.f32 	%f517, [%rd88+8];
	setp.ge.f32 	%p390, %f625, %f517;
	cvt.rn.f32.u32 	%f518, %r876;
	selp.f32 	%f519, %f518, %f516, %p390;
	add.s32 	%r877, %r1043, 3;
	ld.const.f32 	%f520, [%rd88+12];
	setp.ge.f32 	%p391, %f625, %f520;
	cvt.rn.f32.u32 	%f521, %r877;
	selp.f32 	%f522, %f521, %f519, %p391;
	add.s32 	%r878, %r1043, 4;
	ld.const.f32 	%f523, [%rd88+16];
	setp.ge.f32 	%p392, %f625, %f523;
	cvt.rn.f32.u32 	%f524, %r878;
	selp.f32 	%f525, %f524, %f522, %p392;
	add.s32 	%r879, %r1043, 5;
	ld.const.f32 	%f526, [%rd88+20];
	setp.ge.f32 	%p393, %f625, %f526;
	cvt.rn.f32.u32 	%f527, %r879;
	selp.f32 	%f528, %f527, %f525, %p393;
	add.s32 	%r880, %r1043, 6;
	ld.const.f32 	%f529, [%rd88+24];
	setp.ge.f32 	%p394, %f625, %f529;
	cvt.rn.f32.u32 	%f530, %r880;
	selp.f32 	%f531, %f530, %f528, %p394;
	add.s32 	%r881, %r1043, 7;
	ld.const.f32 	%f532, [%rd88+28];
	setp.ge.f32 	%p395, %f625, %f532;
	cvt.rn.f32.u32 	%f533, %r881;
	selp.f32 	%f633, %f533, %f531, %p395;
	add.s32 	%r1043, %r1043, 8;
	setp.ne.s32 	%p396, %r1043, %r97;
	mov.u32 	%r1045, %r97;
	@%p396 bra 	$L__BB0_251;
$L__BB0_252:
	setp.eq.s32 	%p397, %r94, 0;
	@%p397 bra 	$L__BB0_260;
	add.s32 	%r882, %r94, -1;
	setp.lt.u32 	%p398, %r882, 3;
	@%p398 bra 	$L__BB0_255;
	mul.wide.u32 	%rd89, %r1045, 4;
	add.s64 	%rd91, %rd70, %rd89;
	ld.const.f32 	%f535, [%rd91];
	setp.ge.f32 	%p399, %f625, %f535;
	cvt.rn.f32.u32 	%f536, %r1045;
	selp.f32 	%f537, %f536, %f633, %p399;
	add.s32 	%r883, %r1045, 1;
	ld.const.f32 	%f538, [%rd91+4];
	setp.ge.f32 	%p400, %f625, %f538;
	cvt.rn.f32.u32 	%f539, %r883;
	selp.f32 	%f540, %f539, %f537, %p400;
	add.s32 	%r884, %r1045, 2;
	ld.const.f32 	%f541, [%rd91+8];
	setp.ge.f32 	%p401, %f625, %f541;
	cvt.rn.f32.u32 	%f542, %r884;
	selp.f32 	%f543, %f542, %f540, %p401;
	add.s32 	%r885, %r1045, 3;
	ld.const.f32 	%f544, [%rd91+12];
	setp.ge.f32 	%p402, %f625, %f544;
	cvt.rn.f32.u32 	%f545, %r885;
	selp.f32 	%f633, %f545, %f543, %p402;
	add.s32 	%r1045, %r1045, 4;
$L__BB0_255:
	setp.eq.s32 	%p403, %r95, 0;
	@%p403 bra 	$L__BB0_260;
	setp.eq.s32 	%p404, %r95, 1;
	@%p404 bra 	$L__BB0_258;
	mul.wide.u32 	%rd92, %r1045, 4;
	add.s64 	%rd94, %rd70, %rd92;
	ld.const.f32 	%f547, [%rd94];
	setp.ge.f32 	%p405, %f625, %f547;
	cvt.rn.f32.u32 	%f548, %r1045;
	selp.f32 	%f549, %f548, %f633, %p405;
	add.s32 	%r886, %r1045, 1;
	ld.const.f32 	%f550, [%rd94+4];
	setp.ge.f32 	%p406, %f625, %f550;
	cvt.rn.f32.u32 	%f551, %r886;
	selp.f32 	%f633, %f551, %f549, %p406;
	add.s32 	%r1045, %r1045, 2;
$L__BB0_258:
	setp.ne.s32 	%p407, %r98, 0;
	@%p407 bra 	$L__BB0_260;
	mul.wide.u32 	%rd95, %r1045, 4;
	add.s64 	%rd97, %rd70, %rd95;
	ld.const.f32 	%f552, [%rd97];
	setp.ge.f32 	%p408, %f625, %f552;
	cvt.rn.f32.u32 	%f553, %r1045;
	selp.f32 	%f633, %f553, %f633, %p408;
$L__BB0_260:
	shl.b32 	%r887, %r1042, 2;
	mov.u32 	%r888, SHARED;
	add.s32 	%r889, %r888, %r887;
	st.shared.f32 	[%r889], %f633;
	add.s32 	%r1042, %r1042, %r88;
	setp.lt.s32 	%p409, %r1042, %r87;
	@%p409 bra 	$L__BB0_246;
$L__BB0_261:
	setp.lt.s32 	%p410, %r285, 0;
	bar.sync 	0;
	@%p410 bra 	$L__BB0_283;
	mov.u32 	%r1047, %r1;
$L__BB0_263:
	setp.lt.u32 	%p411, %r3, 3;
	add.s32 	%r237, %r90, %r1047;
	mov.u32 	%r1049, %r1;
	@%p411 bra 	$L__BB0_274;
	mov.u32 	%r1049, %r1;
$L__BB0_265:
	.pragma "nounroll";
	add.s32 	%r890, %r89, %r1049;
	mad.lo.s32 	%r891, %r890, %r6, %r237;
	shl.b32 	%r892, %r891, 2;
	mov.u32 	%r893, SHARED;
	add.s32 	%r239, %r893, %r892;
	ld.shared.f32 	%f117, [%r239];
	setp.ltu.f32 	%p412, %f117, 0f00000000;
	setp.geu.f32 	%p413, %f117, %f22;
	or.pred  	%p414, %p412, %p413;
	@%p414 bra 	$L__BB0_267;
	cvt.rzi.s32.f32 	%r894, %f117;
	mad.lo.s32 	%r895, %r88, %r894, %r91;
	shl.b32 	%r896, %r895, 2;
	mov.u32 	%r897, SHARED;
	add.s32 	%r898, %r897, %r896;
	ld.shared.f32 	%f554, [%r898];
	add.f32 	%f555, %f554, 0f3F800000;
	st.shared.f32 	[%r898], %f555;
$L__BB0_267:
	shl.b32 	%r240, %r6, 2;
	add.s32 	%r241, %r239, %r240;
	ld.shared.f32 	%f118, [%r241];
	setp.ltu.f32 	%p415, %f118, 0f00000000;
	setp.geu.f32 	%p416, %f118, %f22;
	or.pred  	%p417, %p415, %p416;
	@%p417 bra 	$L__BB0_269;
	cvt.rzi.s32.f32 	%r899, %f118;
	mad.lo.s32 	%r900, %r88, %r899, %r91;
	shl.b32 	%r901, %r900, 2;
	mov.u32 	%r902, SHARED;
	add.s32 	%r903, %r902, %r901;
	ld.shared.f32 	%f556, [%r903];
	add.f32 	%f557, %f556, 0f3F800000;
	st.shared.f32 	[%r903], %f557;
$L__BB0_269:
	add.s32 	%r242, %r241, %r240;
	ld.shared.f32 	%f119, [%r242];
	setp.ltu.f32 	%p418, %f119, 0f00000000;
	setp.geu.f32 	%p419, %f119, %f22;
	or.pred  	%p420, %p418, %p419;
	@%p420 bra 	$L__BB0_271;
	cvt.rzi.s32.f32 	%r904, %f119;
	mad.lo.s32 	%r905, %r88, %r904, %r91;
	shl.b32 	%r906, %r905, 2;
	mov.u32 	%r907, SHARED;
	add.s32 	%r908, %r907, %r906;
	ld.shared.f32 	%f558, [%r908];
	add.f32 	%f559, %f558, 0f3F800000;
	st.shared.f32 	[%r908], %f559;
$L__BB0_271:
	add.s32 	%r909, %r242, %r240;
	ld.shared.f32 	%f120, [%r909];
	setp.ltu.f32 	%p421, %f120, 0f00000000;
	setp.geu.f32 	%p422, %f120, %f22;
	or.pred  	%p423, %p421, %p422;
	@%p423 bra 	$L__BB0_273;
	cvt.rzi.s32.f32 	%r910, %f120;
	mad.lo.s32 	%r911, %r88, %r910, %r91;
	shl.b32 	%r912, %r911, 2;
	mov.u32 	%r913, SHARED;
	add.s32 	%r914, %r913, %r912;
	ld.shared.f32 	%f560, [%r914];
	add.f32 	%f561, %f560, 0f3F800000;
	st.shared.f32 	[%r914], %f561;
$L__BB0_273:
	add.s32 	%r1049, %r1049, 4;
	add.s32 	%r915, %r1049, %r285;
	setp.ne.s32 	%p424, %r915, %r101;
	@%p424 bra 	$L__BB0_265;
$L__BB0_274:
	and.b32  	%r916, %r3, 2;
	setp.eq.s32 	%p425, %r916, 0;
	@%p425 bra 	$L__BB0_280;
	add.s32 	%r917, %r89, %r1049;
	mad.lo.s32 	%r918, %r917, %r6, %r237;
	shl.b32 	%r919, %r918, 2;
	mov.u32 	%r920, SHARED;
	add.s32 	%r245, %r920, %r919;
	ld.shared.f32 	%f121, [%r245];
	setp.ltu.f32 	%p426, %f121, 0f00000000;
	setp.geu.f32 	%p427, %f121, %f22;
	or.pred  	%p428, %p426, %p427;
	@%p428 bra 	$L__BB0_277;
	cvt.rzi.s32.f32 	%r921, %f121;
	mad.lo.s32 	%r922, %r88, %r921, %r91;
	shl.b32 	%r923, %r922, 2;
	mov.u32 	%r924, SHARED;
	add.s32 	%r925, %r924, %r923;
	ld.shared.f32 	%f562, [%r925];
	add.f32 	%f563, %f562, 0f3F800000;
	st.shared.f32 	[%r925], %f563;
$L__BB0_277:
	shl.b32 	%r926, %r6, 2;
	add.s32 	%r927, %r245, %r926;
	ld.shared.f32 	%f122, [%r927];
	setp.ltu.f32 	%p429, %f122, 0f00000000;
	setp.geu.f32 	%p430, %f122, %f22;
	or.pred  	%p431, %p429, %p430;
	@%p431 bra 	$L__BB0_279;
	cvt.rzi.s32.f32 	%r928, %f122;
	mad.lo.s32 	%r929, %r88, %r928, %r91;
	shl.b32 	%r930, %r929, 2;
	mov.u32 	%r931, SHARED;
	add.s32 	%r932, %r931, %r930;
	ld.shared.f32 	%f564, [%r932];
	add.f32 	%f565, %f564, 0f3F800000;
	st.shared.f32 	[%r932], %f565;
$L__BB0_279:
	add.s32 	%r1049, %r1049, 2;
$L__BB0_280:
	add.s32 	%r933, %r89, %r1049;
	mad.lo.s32 	%r934, %r933, %r6, %r237;
	shl.b32 	%r935, %r934, 2;
	mov.u32 	%r936, SHARED;
	add.s32 	%r937, %r936, %r935;
	ld.shared.f32 	%f123, [%r937];
	setp.ltu.f32 	%p432, %f123, 0f00000000;
	setp.geu.f32 	%p433, %f123, %f22;
	or.pred  	%p434, %p432, %p433;
	@%p434 bra 	$L__BB0_282;
	cvt.rzi.s32.f32 	%r938, %f123;
	mad.lo.s32 	%r939, %r88, %r938, %r91;
	shl.b32 	%r940, %r939, 2;
	add.s32 	%r942, %r936, %r940;
	ld.shared.f32 	%f566, [%r942];
	add.f32 	%f567, %f566, 0f3F800000;
	st.shared.f32 	[%r942], %f567;
$L__BB0_282:
	add.s32 	%r248, %r1047, 1;
	setp.ne.s32 	%p435, %r1047, %r285;
	mov.u32 	%r1047, %r248;
	@%p435 bra 	$L__BB0_263;
$L__BB0_283:
	bar.sync 	0;
	bra.uni 	$L__BB0_319;
$L__BB0_284:
	setp.lt.u32 	%p322, %r281, 7;
	mov.f32 	%f641, 0fBF800000;
	mov.b32 	%r1054, 0;
	@%p322 bra 	$L__BB0_287;
	mov.f32 	%f641, 0fBF800000;
	mov.b32 	%r1052, 0;
$L__BB0_286:
	.pragma "nounroll";
	mul.wide.u32 	%rd72, %r1052, 4;
	mov.u64 	%rd73, bins_limits;
	add.s64 	%rd74, %rd73, %rd72;
	ld.const.f32 	%f449, [%rd74];
	setp.le.f32 	%p323, %f449, 0f00000000;
	cvt.rn.f32.u32 	%f450, %r1052;
	selp.f32 	%f451, %f450, %f641, %p323;
	add.s32 	%r786, %r1052, 1;
	ld.const.f32 	%f452, [%rd74+4];
	setp.le.f32 	%p324, %f452, 0f00000000;
	cvt.rn.f32.u32 	%f453, %r786;
	selp.f32 	%f454, %f453, %f451, %p324;
	add.s32 	%r787, %r1052, 2;
	ld.const.f32 	%f455, [%rd74+8];
	setp.le.f32 	%p325, %f455, 0f00000000;
	cvt.rn.f32.u32 	%f456, %r787;
	selp.f32 	%f457, %f456, %f454, %p325;
	add.s32 	%r788, %r1052, 3;
	ld.const.f32 	%f458, [%rd74+12];
	setp.le.f32 	%p326, %f458, 0f00000000;
	cvt.rn.f32.u32 	%f459, %r788;
	selp.f32 	%f460, %f459, %f457, %p326;
	add.s32 	%r789, %r1052, 4;
	ld.const.f32 	%f461, [%rd74+16];
	setp.le.f32 	%p327, %f461, 0f00000000;
	cvt.rn.f32.u32 	%f462, %r789;
	selp.f32 	%f463, %f462, %f460, %p327;
	add.s32 	%r790, %r1052, 5;
	ld.const.f32 	%f464, [%rd74+20];
	setp.le.f32 	%p328, %f464, 0f00000000;
	cvt.rn.f32.u32 	%f465, %r790;
	selp.f32 	%f466, %f465, %f463, %p328;
	add.s32 	%r791, %r1052, 6;
	ld.const.f32 	%f467, [%rd74+24];
	setp.le.f32 	%p329, %f467, 0f00000000;
	cvt.rn.f32.u32 	%f468, %r791;
	selp.f32 	%f469, %f468, %f466, %p329;
	add.s32 	%r792, %r1052, 7;
	ld.const.f32 	%f470, [%rd74+28];
	setp.le.f32 	%p330, %f470, 0f00000000;
	cvt.rn.f32.u32 	%f471, %r792;
	selp.f32 	%f641, %f471, %f469, %p330;
	add.s32 	%r1052, %r1052, 8;
	setp.ne.s32 	%p331, %r1052, %r97;
	mov.u32 	%r1054, %r97;
	@%p331 bra 	$L__BB0_286;
$L__BB0_287:
	setp.eq.s32 	%p332, %r94, 0;
	@%p332 bra 	$L__BB0_295;
	add.s32 	%r793, %r94, -1;
	setp.lt.u32 	%p333, %r793, 3;
	@%p333 bra 	$L__BB0_290;
	mul.wide.u32 	%rd75, %r1054, 4;
	mov.u64 	%rd76, bins_limits;
	add.s64 	%rd77, %rd76, %rd75;
	ld.const.f32 	%f473, [%rd77];
	setp.le.f32 	%p334, %f473, 0f00000000;
	cvt.rn.f32.u32 	%f474, %r1054;
	selp.f32 	%f475, %f474, %f641, %p334;
	add.s32 	%r794, %r1054, 1;
	ld.const.f32 	%f476, [%rd77+4];
	setp.le.f32 	%p335, %f476, 0f00000000;
	cvt.rn.f32.u32 	%f477, %r794;
	selp.f32 	%f478, %f477, %f475, %p335;
	add.s32 	%r795, %r1054, 2;
	ld.const.f32 	%f479, [%rd77+8];
	setp.le.f32 	%p336, %f479, 0f00000000;
	cvt.rn.f32.u32 	%f480, %r795;
	selp.f32 	%f481, %f480, %f478, %p336;
	add.s32 	%r796, %r1054, 3;
	ld.const.f32 	%f482, [%rd77+12];
	setp.le.f32 	%p337, %f482, 0f00000000;
	cvt.rn.f32.u32 	%f483, %r796;
	selp.f32 	%f641, %f483, %f481, %p337;
	add.s32 	%r1054, %r1054, 4;
$L__BB0_290:
	setp.eq.s32 	%p338, %r95, 0;
	@%p338 bra 	$L__BB0_295;
	setp.eq.s32 	%p339, %r95, 1;
	@%p339 bra 	$L__BB0_293;
	mul.wide.u32 	%rd78, %r1054, 4;
	mov.u64 	%rd79, bins_limits;
	add.s64 	%rd80, %rd79, %rd78;
	ld.const.f32 	%f485, [%rd80];
	setp.le.f32 	%p340, %f485, 0f00000000;
	cvt.rn.f32.u32 	%f486, %r1054;
	selp.f32 	%f487, %f486, %f641, %p340;
	add.s32 	%r797, %r1054, 1;
	ld.const.f32 	%f488, [%rd80+4];
	setp.le.f32 	%p341, %f488, 0f00000000;
	cvt.rn.f32.u32 	%f489, %r797;
	selp.f32 	%f641, %f489, %f487, %p341;
	add.s32 	%r1054, %r1054, 2;
$L__BB0_293:
	setp.ne.s32 	%p342, %r98, 0;
	@%p342 bra 	$L__BB0_295;
	mul.wide.u32 	%rd81, %r1054, 4;
	mov.u64 	%rd82, bins_limits;
	add.s64 	%rd83, %rd82, %rd81;
	ld.const.f32 	%f490, [%rd83];
	setp.le.f32 	%p343, %f490, 0f00000000;
	cvt.rn.f32.u32 	%f491, %r1054;
	selp.f32 	%f641, %f491, %f641, %p343;
$L__BB0_295:
	shl.b32 	%r798, %r1051, 2;
	mov.u32 	%r799, SHARED;
	add.s32 	%r800, %r799, %r798;
	st.shared.f32 	[%r800], %f641;
	add.s32 	%r1051, %r1051, %r88;
	setp.lt.s32 	%p344, %r1051, %r87;
	@%p344 bra 	$L__BB0_284;
$L__BB0_296:
	setp.lt.s32 	%p350, %r285, 0;
	bar.sync 	0;
	@%p350 bra 	$L__BB0_318;
	mov.u32 	%r1056, %r1;
$L__BB0_298:
	setp.lt.u32 	%p351, %r3, 3;
	add.s32 	%r259, %r90, %r1056;
	mov.u32 	%r1058, %r1;
	@%p351 bra 	$L__BB0_309;
	mov.u32 	%r1058, %r1;
$L__BB0_300:
	.pragma "nounroll";
	add.s32 	%r815, %r89, %r1058;
	mad.lo.s32 	%r816, %r815, %r6, %r259;
	shl.b32 	%r817, %r816, 2;
	mov.u32 	%r818, SHARED;
	add.s32 	%r261, %r818, %r817;
	ld.shared.f32 	%f136, [%r261];
	setp.ltu.f32 	%p352, %f136, 0f00000000;
	setp.geu.f32 	%p353, %f136, %f22;
	or.pred  	%p354, %p352, %p353;
	@%p354 bra 	$L__BB0_302;
	cvt.rzi.s32.f32 	%r819, %f136;
	mad.lo.s32 	%r820, %r88, %r819, %r91;
	shl.b32 	%r821, %r820, 2;
	mov.u32 	%r822, SHARED;
	add.s32 	%r823, %r822, %r821;
	ld.shared.f32 	%f492, [%r823];
	add.f32 	%f493, %f492, 0f3F800000;
	st.shared.f32 	[%r823], %f493;
$L__BB0_302:
	shl.b32 	%r262, %r6, 2;
	add.s32 	%r263, %r261, %r262;
	ld.shared.f32 	%f137, [%r263];
	setp.ltu.f32 	%p355, %f137, 0f00000000;
	setp.geu.f32 	%p356, %f137, %f22;
	or.pred  	%p357, %p355, %p356;
	@%p357 bra 	$L__BB0_304;
	cvt.rzi.s32.f32 	%r824, %f137;
	mad.lo.s32 	%r825, %r88, %r824, %r91;
	shl.b32 	%r826, %r825, 2;
	mov.u32 	%r827, SHARED;
	add.s32 	%r828, %r827, %r826;
	ld.shared.f32 	%f494, [%r828];
	add.f32 	%f495, %f494, 0f3F800000;
	st.shared.f32 	[%r828], %f495;
$L__BB0_304:
	add.s32 	%r264, %r263, %r262;
	ld.shared.f32 	%f138, [%r264];
	setp.ltu.f32 	%p358, %f138, 0f00000000;
	setp.geu.f32 	%p359, %f138, %f22;
	or.pred  	%p360, %p358, %p359;
	@%p360 bra 	$L__BB0_306;
	cvt.rzi.s32.f32 	%r829, %f138;
	mad.lo.s32 	%r830, %r88, %r829, %r91;
	shl.b32 	%r831, %r830, 2;
	mov.u32 	%r832, SHARED;
	add.s32 	%r833, %r832, %r831;
	ld.shared.f32 	%f496, [%r833];
	add.f32 	%f497, %f496, 0f3F800000;
	st.shared.f32 	[%r833], %f497;
$L__BB0_306:
	add.s32 	%r834, %r264, %r262;
	ld.shared.f32 	%f139, [%r834];
	setp.ltu.f32 	%p361, %f139, 0f00000000;
	setp.geu.f32 	%p362, %f139, %f22;
	or.pred  	%p363, %p361, %p362;
	@%p363 bra 	$L__BB0_308;
	cvt.rzi.s32.f32 	%r835, %f139;
	mad.lo.s32 	%r836, %r88, %r835, %r91;
	shl.b32 	%r837, %r836, 2;
	mov.u32 	%r838, SHARED;
	add.s32 	%r839, %r838, %r837;
	ld.shared.f32 	%f498, [%r839];
	add.f32 	%f499, %f498, 0f3F800000;
	st.shared.f32 	[%r839], %f499;
$L__BB0_308:
	add.s32 	%r1058, %r1058, 4;
	add.s32 	%r840, %r1058, %r285;
	setp.ne.s32 	%p364, %r840, %r101;
	@%p364 bra 	$L__BB0_300;
$L__BB0_309:
	and.b32  	%r841, %r3, 2;
	setp.eq.s32 	%p365, %r841, 0;
	@%p365 bra 	$L__BB0_315;
	add.s32 	%r842, %r89, %r1058;
	mad.lo.s32 	%r843, %r842, %r6, %r259;
	shl.b32 	%r844, %r843, 2;
	mov.u32 	%r845, SHARED;
	add.s32 	%r267, %r845, %r844;
	ld.shared.f32 	%f140, [%r267];
	setp.ltu.f32 	%p366, %f140, 0f00000000;
	setp.geu.f32 	%p367, %f140, %f22;
	or.pred  	%p368, %p366, %p367;
	@%p368 bra 	$L__BB0_312;
	cvt.rzi.s32.f32 	%r846, %f140;
	mad.lo.s32 	%r847, %r88, %r846, %r91;
	shl.b32 	%r848, %r847, 2;
	mov.u32 	%r849, SHARED;
	add.s32 	%r850, %r849, %r848;
	ld.shared.f32 	%f500, [%r850];
	add.f32 	%f501, %f500, 0f3F800000;
	st.shared.f32 	[%r850], %f501;
$L__BB0_312:
	shl.b32 	%r851, %r6, 2;
	add.s32 	%r852, %r267, %r851;
	ld.shared.f32 	%f141, [%r852];
	setp.ltu.f32 	%p369, %f141, 0f00000000;
	setp.geu.f32 	%p370, %f141, %f22;
	or.pred  	%p371, %p369, %p370;
	@%p371 bra 	$L__BB0_314;
	cvt.rzi.s32.f32 	%r853, %f141;
	mad.lo.s32 	%r854, %r88, %r853, %r91;
	shl.b32 	%r855, %r854, 2;
	mov.u32 	%r856, SHARED;
	add.s32 	%r857, %r856, %r855;
	ld.shared.f32 	%f502, [%r857];
	add.f32 	%f503, %f502, 0f3F800000;
	st.shared.f32 	[%r857], %f503;
$L__BB0_314:
	add.s32 	%r1058, %r1058, 2;
$L__BB0_315:
	add.s32 	%r858, %r89, %r1058;
	mad.lo.s32 	%r859, %r858, %r6, %r259;
	shl.b32 	%r860, %r859, 2;
	mov.u32 	%r861, SHARED;
	add.s32 	%r862, %r861, %r860;
	ld.shared.f32 	%f142, [%r862];
	setp.ltu.f32 	%p372, %f142, 0f00000000;
	setp.geu.f32 	%p373, %f142, %f22;
	or.pred  	%p374, %p372, %p373;
	@%p374 bra 	$L__BB0_317;
	cvt.rzi.s32.f32 	%r863, %f142;
	mad.lo.s32 	%r864, %r88, %r863, %r91;
	shl.b32 	%r865, %r864, 2;
	add.s32 	%r867, %r861, %r865;
	ld.shared.f32 	%f504, [%r867];
	add.f32 	%f505, %f504, 0f3F800000;
	st.shared.f32 	[%r867], %f505;
$L__BB0_317:
	add.s32 	%r270, %r1056, 1;
	setp.ne.s32 	%p375, %r1056, %r285;
	mov.u32 	%r1056, %r270;
	@%p375 bra 	$L__BB0_298;
$L__BB0_318:
	bar.sync 	0;
$L__BB0_319:
	setp.lt.s32 	%p436, %r281, 1;
	@%p436 bra 	$L__BB0_337;
	add.s32 	%r944, %r281, -1;
	setp.lt.u32 	%p437, %r944, 7;
	mov.u32 	%r945, %ctaid.y;
	mov.u32 	%r946, %ntid.y;
	mov.u32 	%r947, %tid.y;
	mad.lo.s32 	%r948, %r945, %r946, %r947;
	mad.lo.s32 	%r949, %r1019, %r283, %r948;
	mul.wide.s32 	%rd98, %r949, %r282;
	add.s64 	%rd99, %rd98, %rd3;
	cvt.u64.u32 	%rd100, %r281;
	mul.lo.s64 	%rd6, %rd99, %rd100;
	mov.b32 	%r1062, 0;
	@%p437 bra 	$L__BB0_325;
	mov.b32 	%r1060, 0;
$L__BB0_322:
	.pragma "nounroll";
	@%p1 bra 	$L__BB0_324;
	mad.lo.s32 	%r951, %r88, %r1060, %r91;
	shl.b32 	%r952, %r951, 2;
	mov.u32 	%r953, SHARED;
	add.s32 	%r954, %r953, %r952;
	ld.shared.f32 	%f568, [%r954];
	cvt.u64.u32 	%rd101, %r1060;
	add.s64 	%rd102, %rd6, %rd101;
	shl.b64 	%rd103, %rd102, 2;
	add.s64 	%rd104, %rd2, %rd103;
	st.global.f32 	[%rd104], %f568;
	add.s32 	%r955, %r954, %r100;
	ld.shared.f32 	%f569, [%r955];
	st.global.f32 	[%rd104+4], %f569;
	add.s32 	%r956, %r955, %r100;
	ld.shared.f32 	%f570, [%r956];
	st.global.f32 	[%rd104+8], %f570;
	add.s32 	%r957, %r956, %r100;
	ld.shared.f32 	%f571, [%r957];
	st.global.f32 	[%rd104+12], %f571;
	add.s32 	%r958, %r957, %r100;
	ld.shared.f32 	%f572, [%r958];
	st.global.f32 	[%rd104+16], %f572;
	add.s32 	%r959, %r958, %r100;
	ld.shared.f32 	%f573, [%r959];
	st.global.f32 	[%rd104+20], %f573;
	add.s32 	%r960, %r959, %r100;
	ld.shared.f32 	%f574, [%r960];
	st.global.f32 	[%rd104+24], %f574;
	add.s32 	%r961, %r960, %r100;
	ld.shared.f32 	%f575, [%r961];
	st.global.f32 	[%rd104+28], %f575;
$L__BB0_324:
	add.s32 	%r1060, %r1060, 8;
	and.b32  	%r1062, %r281, 2147483640;
	setp.ne.s32 	%p438, %r1060, %r1062;
	@%p438 bra 	$L__BB0_322;
$L__BB0_325:
	and.b32  	%r275, %r281, 7;
	setp.eq.s32 	%p439, %r275, 0;
	@%p439 bra 	$L__BB0_337;
	add.s32 	%r962, %r275, -1;
	setp.lt.u32 	%p440, %r962, 3;
	@%p440 bra 	$L__BB0_330;
	@%p1 bra 	$L__BB0_329;
	mad.lo.s32 	%r963, %r88, %r1062, %r91;
	shl.b32 	%r964, %r963, 2;
	mov.u32 	%r965, SHARED;
	add.s32 	%r966, %r965, %r964;
	ld.shared.f32 	%f576, [%r966];
	cvt.u64.u32 	%rd105, %r1062;
	add.s64 	%rd106, %rd6, %rd105;
	shl.b64 	%rd107, %rd106, 2;
	add.s64 	%rd108, %rd2, %rd107;
	st.global.f32 	[%rd108], %f576;
	add.s32 	%r967, %r966, %r100;
	ld.shared.f32 	%f577, [%r967];
	st.global.f32 	[%rd108+4], %f577;
	add.s32 	%r968, %r967, %r100;
	ld.shared.f32 	%f578, [%r968];
	st.global.f32 	[%rd108+8], %f578;
	add.s32 	%r969, %r968, %r100;
	ld.shared.f32 	%f579, [%r969];
	st.global.f32 	[%rd108+12], %f579;
$L__BB0_329:
	add.s32 	%r1062, %r1062, 4;
$L__BB0_330:
	and.b32  	%r970, %r281, 3;
	setp.eq.s32 	%p441, %r970, 0;
	@%p441 bra 	$L__BB0_337;
	setp.eq.s32 	%p442, %r970, 1;
	@%p442 bra 	$L__BB0_335;
	@%p1 bra 	$L__BB0_334;
	mad.lo.s32 	%r971, %r88, %r1062, %r91;
	shl.b32 	%r972, %r971, 2;
	mov.u32 	%r973, SHARED;
	add.s32 	%r974, %r973, %r972;
	ld.shared.f32 	%f580, [%r974];
	cvt.u64.u32 	%rd109, %r1062;
	add.s64 	%rd110, %rd6, %rd109;
	shl.b64 	%rd111, %rd110, 2;
	add.s64 	%rd112, %rd2, %rd111;
	st.global.f32 	[%rd112], %f580;
	add.s32 	%r975, %r974, %r100;
	ld.shared.f32 	%f581, [%r975];
	st.global.f32 	[%rd112+4], %f581;
$L__BB0_334:
	add.s32 	%r1062, %r1062, 2;
$L__BB0_335:
	@%p2 bra 	$L__BB0_337;
	mad.lo.s32 	%r976, %r88, %r1062, %r91;
	shl.b32 	%r977, %r976, 2;
	mov.u32 	%r978, SHARED;
	add.s32 	%r979, %r978, %r977;
	ld.shared.f32 	%f582, [%r979];
	cvt.u64.u32 	%rd113, %r1062;
	add.s64 	%rd114, %rd6, %rd113;
	shl.b64 	%rd115, %rd114, 2;
	add.s64 	%rd116, %rd2, %rd115;
	st.global.f32 	[%rd116], %f582;
$L__BB0_337:
	add.s32 	%r1019, %r1019, 1;
	setp.ne.s32 	%p443, %r1019, %r284;
	@%p443 bra 	$L__BB0_63;
$L__BB0_338:
	ret;

}
	// .globl	_Z11myTransposePfPKfiii
.visible .entry _Z11myTransposePfPKfiii(
	.param .u64 .ptr .align 1 _Z11myTransposePfPKfiii_param_0,
	.param .u64 .ptr .align 1 _Z11myTransposePfPKfiii_param_1,
	.param .u32 _Z11myTransposePfPKfiii_param_2,
	.param .u32 _Z11myTransposePfPKfiii_param_3,
	.param .u32 _Z11myTransposePfPKfiii_param_4
)
{
	.reg .pred 	%p<11>;
	.reg .b32 	%r<37>;
	.reg .b32 	%f<3>;
	.reg .b64 	%rd<25>;
	// demoted variable
	.shared .align 4 .b8 _ZZ11myTransposePfPKfiiiE4tile[1024];
	ld.param.u64 	%rd1, [_Z11myTransposePfPKfiii_param_0];
	ld.param.u64 	%rd2, [_Z11myTransposePfPKfiii_param_1];
	ld.param.u32 	%r9, [_Z11myTransposePfPKfiii_param_2];
	ld.param.u32 	%r10, [_Z11myTransposePfPKfiii_param_3];
	ld.param.u32 	%r12, [_Z11myTransposePfPKfiii_param_4];
	mov.u32 	%r13, %ctaid.x;
	shl.b32 	%r1, %r13, 4;
	mov.u32 	%r14, %ctaid.y;
	shl.b32 	%r2, %r14, 4;
	mov.u32 	%r15, %ctaid.z;
	shl.b32 	%r16, %r15, 2;
	mov.u32 	%r3, %tid.x;
	mov.u32 	%r4, %tid.y;
	mov.u32 	%r5, %tid.z;
	add.s32 	%r6, %r16, %r5;
	add.s32 	%r7, %r2, %r4;
	setp.ge.s32 	%p1, %r7, %r10;
	add.s32 	%r17, %r1, %r3;
	setp.ge.s32 	%p2, %r17, %r12;
	or.pred  	%p3, %p1, %p2;
	setp.ge.s32 	%p4, %r6, %r9;
	or.pred  	%p5, %p4, %p3;
	@%p5 bra 	$L__BB1_2;
	cvta.to.global.u64 	%rd3, %rd2;
	mul.lo.s32 	%r19, %r10, %r6;
	cvt.u64.u32 	%rd4, %r19;
	cvt.u64.u32 	%rd5, %r7;
	add.s64 	%rd6, %rd5, %rd4;
	cvt.s64.s32 	%rd7, %r12;
	cvt.s64.s32 	%rd8, %r1;
	cvt.u64.u32 	%rd9, %r3;
	add.s64 	%rd10, %rd8, %rd9;
	mad.lo.s64 	%rd11, %rd6, %rd7, %rd10;
	shl.b64 	%rd12, %rd11, 2;
	add.s64 	%rd13, %rd3, %rd12;
	ld.global.f32 	%f1, [%rd13];
	shl.b32 	%r20, %r5, 8;
	shl.b32 	%r21, %r4, 4;
	add.s32 	%r22, %r21, %r3;
	add.s32 	%r23, %r22, %r20;
	shl.b32 	%r24, %r23, 2;
	mov.u32 	%r25, _ZZ11myTransposePfPKfiiiE4tile;
	add.s32 	%r26, %r25, %r24;
	st.shared.f32 	[%r26], %f1;
$L__BB1_2:
	setp.ge.s32 	%p6, %r6, %r9;
	bar.sync 	0;
	add.s32 	%r27, %r1, %r4;
	setp.ge.s32 	%p7, %r27, %r12;
	add.s32 	%r28, %r2, %r3;
	setp.ge.s32 	%p8, %r28, %r10;
	or.pred  	%p9, %p7, %p8;
	or.pred  	%p10, %p6, %p9;
	@%p10 bra 	$L__BB1_4;
	shl.b32 	%r29, %r5, 8;
	shl.b32 	%r30, %r3, 4;
	add.s32 	%r31, %r30, %r4;
	add.s32 	%r32, %r31, %r29;
	shl.b32 	%r33, %r32, 2;
	mov.u32 	%r34, _ZZ11myTransposePfPKfiiiE4tile;
	add.s32 	%r35, %r34, %r33;
	ld.shared.f32 	%f2, [%r35];
	mul.lo.s32 	%r36, %r12, %r6;
	cvt.s64.s32 	%rd14, %r36;
	cvt.s64.s32 	%rd15, %r1;
	cvt.u64.u32 	%rd16, %r4;
	add.s64 	%rd17, %rd15, %rd16;
	add.s64 	%rd18, %rd17, %rd14;
	cvt.u64.u32 	%rd19, %r10;
	cvt.u64.u32 	%rd20, %r28;
	mad.lo.s64 	%rd21, %rd18, %rd19, %rd20;
	cvta.to.global.u64 	%rd22, %rd1;
	shl.b64 	%rd23, %rd21, 2;
	add.s64 	%rd24, %rd22, %rd23;
	st.global.f32 	[%rd24], %f2;
$L__BB1_4:
	bar.sync 	0;
	ret;

}


// ===== COMPILED SASS (sm_100) =====

	.target	sm_100

	.elftype	@"ET_EXEC"


//--------------------- .note.nv.tkinfo           --------------------------
	.section	.note.nv.tkinfo,"",@"SHT_NOTE"
	.sectionflags	@"SHF_NOTE_NV_TKINFO"
	.tkinfo
        /*0018*/ 	.word	0x00000002
        /*0030*/ 	.string	""
        /*0030*/ 	.string	"ptxas"
        /*0030*/ 	.string	"Cuda compilation tools, release 13.0, V13.0.88"
        /*0030*/ 	.string	"Build cuda_13.0.r13.0/compiler.36424714_0"
        /*0030*/ 	.string	"-arch sm_100 -m 64 "



//--------------------- .note.nv.cuinfo           --------------------------
	.section	.note.nv.cuinfo,"",@"SHT_NOTE"
	.sectionflags	@"SHF_NOTE_NV_CUINFO"
        /*0018*/ 	.short	0x0002
        /*001a*/ 	.short	0x0064
        /*001c*/ 	.short	0x0082
	.zero		2


//--------------------- .nv.info                  --------------------------
	.section	.nv.info,"",@"SHT_CUDA_INFO"
	.align	4


	//----- nvinfo : EIATTR_REGCOUNT
	.align		4
        /*0000*/ 	.byte	0x04, 0x2f
        /*0002*/ 	.short	(.L_2 - .L_1)
	.align		4
.L_1:
        /*0004*/ 	.word	index@(_Z10ISTOGRAMMAPfiS_iiii)
        /*0008*/ 	.word	0x00000020


	//----- nvinfo : EIATTR_FRAME_SIZE
	.align		4
.L_2:
        /*000c*/ 	.byte	0x04, 0x11
        /*000e*/ 	.short	(.L_4 - .L_3)
	.align		4
.L_3:
        /*0010*/ 	.word	index@(_Z10ISTOGRAMMAPfiS_iiii)
        /*0014*/ 	.word	0x00000000


	//----- nvinfo : EIATTR_REGCOUNT
	.align		4
.L_4:
        /*0018*/ 	.byte	0x04, 0x2f
        /*001a*/ 	.short	(.L_6 - .L_5)
	.align		4
.L_5:
        /*001c*/ 	.word	index@(_Z11myTransposePfPKfiii)
        /*0020*/ 	.word	0x0000000d


	//----- nvinfo : EIATTR_FRAME_SIZE
	.align		4
.L_6:
        /*0024*/ 	.byte	0x04, 0x11
        /*0026*/ 	.short	(.L_8 - .L_7)
	.align		4
.L_7:
        /*0028*/ 	.word	index@(_Z11myTransposePfPKfiii)
        /*002c*/ 	.word	0x00000000


	//----- nvinfo : EIATTR_MIN_STACK_SIZE
	.align		4
.L_8:
        /*0030*/ 	.byte	0x04, 0x12
        /*0032*/ 	.short	(.L_10 - .L_9)
	.align		4
.L_9:
        /*0034*/ 	.word	index@(_Z11myTransposePfPKfiii)
        /*0038*/ 	.word	0x00000000


	//----- nvinfo : EIATTR_MIN_STACK_SIZE
	.align		4
.L_10:
        /*003c*/ 	.byte	0x04, 0x12
        /*003e*/ 	.short	(.L_12 - .L_11)
	.align		4
.L_11:
        /*0040*/ 	.word	index@(_Z10ISTOGRAMMAPfiS_iiii)
        /*0044*/ 	.word	0x00000000
.L_12:


//--------------------- .nv.compat                --------------------------
	.section	.nv.compat,"",@"SHT_CUDA_COMPAT_INFO"
	.align	4
        /*0000*/ 	.byte	0x02, 0x09, 0x00, 0x00, 0x02, 0x02, 0x01, 0x00, 0x02, 0x05, 0x05, 0x00, 0x03, 0x07, 0x01, 0x01
        /*0010*/ 	.byte	0x02, 0x03, 0x00, 0x00, 0x02, 0x06, 0x01, 0x00, 0x04, 0x0b, 0x08, 0x00, 0x09, 0x00, 0x00, 0x00
        /*0020*/ 	.byte	0x00, 0x00, 0x00, 0x00


//--------------------- .nv.info._Z11myTransposePfPKfiii --------------------------
	.section	.nv.info._Z11myTransposePfPKfiii,"",@"SHT_CUDA_INFO"
	.sectionflags	@""
	.align	4


	//----- nvinfo : EIATTR_CUDA_API_VERSION
	.align		4
        /*0000*/ 	.byte	0x04, 0x37
        /*0002*/ 	.short	(.L_14 - .L_13)
.L_13:
        /*0004*/ 	.word	0x00000082


	//----- nvinfo : EIATTR_KPARAM_INFO
	.align		4
.L_14:
        /*0008*/ 	.byte	0x04, 0x17
        /*000a*/ 	.short	(.L_16 - .L_15)
.L_15:
        /*000c*/ 	.word	0x00000000
        /*0010*/ 	.short	0x0004
        /*0012*/ 	.short	0x0018
        /*0014*/ 	.byte	0x00, 0xf0, 0x11, 0x00


	//----- nvinfo : EIATTR_KPARAM_INFO
	.align		4
.L_16:
        /*0018*/ 	.byte	0x04, 0x17
        /*001a*/ 	.short	(.L_18 - .L_17)
.L_17:
        /*001c*/ 	.word	0x00000000
        /*0020*/ 	.short	0x0003
        /*0022*/ 	.short	0x0014
        /*0024*/ 	.byte	0x00, 0xf0, 0x11, 0x00


	//----- nvinfo : EIATTR_KPARAM_INFO
	.align		4
.L_18:
        /*0028*/ 	.byte	0x04, 0x17
        /*002a*/ 	.short	(.L_20 - .L_19)
.L_19:
        /*002c*/ 	.word	0x00000000
        /*0030*/ 	.short	0x0002
        /*0032*/ 	.short	0x0010
        /*0034*/ 	.byte	0x00, 0xf0, 0x11, 0x00


	//----- nvinfo : EIATTR_KPARAM_INFO
	.align		4
.L_20:
        /*0038*/ 	.byte	0x04, 0x17
        /*003a*/ 	.short	(.L_22 - .L_21)
.L_21:
        /*003c*/ 	.word	0x00000000
        /*0040*/ 	.short	0x0001
        /*0042*/ 	.short	0x0008
        /*0044*/ 	.byte	0x00, 0xf5, 0x21, 0x00


	//----- nvinfo : EIATTR_KPARAM_INFO
	.align		4
.L_22:
        /*0048*/ 	.byte	0x04, 0x17
        /*004a*/ 	.short	(.L_24 - .L_23)
.L_23:
        /*004c*/ 	.word	0x00000000
        /*0050*/ 	.short	0x0000
        /*0052*/ 	.short	0x0000
        /*0054*/ 	.byte	0x00, 0xf5, 0x21, 0x00


	//----- nvinfo : EIATTR_SPARSE_MMA_MASK
	.align		4
.L_24:
        /*0058*/ 	.byte	0x03, 0x50
        /*005a*/ 	.short	0x0000


	//----- nvinfo : EIATTR_MAXREG_COUNT
	.align		4
        /*005c*/ 	.byte	0x03, 0x1b
        /*005e*/ 	.short	0x00ff


	//----- nvinfo : EIATTR_NUM_BARRIERS
	.align		4
        /*0060*/ 	.byte	0x02, 0x4c
        /*0062*/ 	.byte	0x01
	.zero		1


	//----- nvinfo : EIATTR_MERCURY_ISA_VERSION
	.align		4
        /*0064*/ 	.byte	0x03, 0x5f
        /*0066*/ 	.short	0x0101


	//----- nvinfo : EIATTR_VRC_CTA_INIT_COUNT
	.align		4
        /*0068*/ 	.byte	0x02, 0x4a
	.zero		1
	.zero		1


	//----- nvinfo : EIATTR_EXIT_INSTR_OFFSETS
	.align		4
        /*006c*/ 	.byte	0x04, 0x1c
        /*006e*/ 	.short	(.L_26 - .L_25)


	//   ....[0]....
.L_25:
        /*0070*/ 	.word	0x00000470


	//----- nvinfo : EIATTR_CRS_STACK_SIZE
	.align		4
.L_26:
        /*0074*/ 	.byte	0x04, 0x1e
        /*0076*/ 	.short	(.L_28 - .L_27)
.L_27:
        /*0078*/ 	.word	0x00000000


	//----- nvinfo : EIATTR_CBANK_PARAM_SIZE
	.align		4
.L_28:
        /*007c*/ 	.byte	0x03, 0x19
        /*007e*/ 	.short	0x001c


	//----- nvinfo : EIATTR_PARAM_CBANK
	.align		4
        /*0080*/ 	.byte	0x04, 0x0a
        /*0082*/ 	.short	(.L_30 - .L_29)
	.align		4
.L_29:
        /*0084*/ 	.word	index@(.nv.constant0._Z11myTransposePfPKfiii)
        /*0088*/ 	.short	0x0380
        /*008a*/ 	.short	0x001c


	//----- nvinfo : EIATTR_SW_WAR
	.align		4
.L_30:
        /*008c*/ 	.byte	0x04, 0x36
        /*008e*/ 	.short	(.L_32 - .L_31)
.L_31:
        /*0090*/ 	.word	0x00000008
.L_32:


//--------------------- .nv.info._Z10ISTOGRAMMAPfiS_iiii --------------------------
	.section	.nv.info._Z10ISTOGRAMMAPfiS_iiii,"",@"SHT_CUDA_INFO"
	.sectionflags	@""
	.align	4


	//----- nvinfo : EIATTR_CUDA_API_VERSION
	.align		4
        /*0000*/ 	.byte	0x04, 0x37
        /*0002*/ 	.short	(.L_34 - .L_33)
.L_33:
        /*0004*/ 	.word	0x00000082


	//----- nvinfo : EIATTR_KPARAM_INFO
	.align		4
.L_34:
        /*0008*/ 	.byte	0x04, 0x17
        /*000a*/ 	.short	(.L_36 - .L_35)
.L_35:
        /*000c*/ 	.word	0x00000000
        /*0010*/ 	.short	0x0006
        /*0012*/ 	.short	0x0024
        /*0014*/ 	.byte	0x00, 0xf0, 0x11, 0x00


	//----- nvinfo : EIATTR_KPARAM_INFO
	.align		4
.L_36:
        /*0018*/ 	.byte	0x04, 0x17
        /*001a*/ 	.short	(.L_38 - .L_37)
.L_37:
        /*001c*/ 	.word	0x00000000
        /*0020*/ 	.short	0x0005
        /*0022*/ 	.short	0x0020
        /*0024*/ 	.byte	0x00, 0xf0, 0x11, 0x00


	//----- nvinfo : EIATTR_KPARAM_INFO
	.align		4
.L_38:
        /*0028*/ 	.byte	0x04, 0x17
        /*002a*/ 	.short	(.L_40 - .L_39)
.L_39:
        /*002c*/ 	.word	0x00000000
        /*0030*/ 	.short	0x0004
        /*0032*/ 	.short	0x001c
        /*0034*/ 	.byte	0x00, 0xf0, 0x11, 0x00


	//----- nvinfo : EIATTR_KPARAM_INFO
	.align		4
.L_40:
        /*0038*/ 	.byte	0x04, 0x17
        /*003a*/ 	.short	(.L_42 - .L_41)
.L_41:
        /*003c*/ 	.word	0x00000000
        /*0040*/ 	.short	0x0003
        /*0042*/ 	.short	0x0018
        /*0044*/ 	.byte	0x00, 0xf0, 0x11, 0x00


	//----- nvinfo : EIATTR_KPARAM_INFO
	.align		4
.L_42:
        /*0048*/ 	.byte	0x04, 0x17
        /*004a*/ 	.short	(.L_44 - .L_43)
.L_43:
        /*004c*/ 	.word	0x00000000
        /*0050*/ 	.short	0x0002
        /*0052*/ 	.short	0x0010
        /*0054*/ 	.byte	0x00, 0xf5, 0x21, 0x00


	//----- nvinfo : EIATTR_KPARAM_INFO
	.align		4
.L_44:
        /*0058*/ 	.byte	0x04, 0x17
        /*005a*/ 	.short	(.L_46 - .L_45)
.L_45:
        /*005c*/ 	.word	0x00000000
        /*0060*/ 	.short	0x0001
        /*0062*/ 	.short	0x0008
        /*0064*/ 	.byte	0x00, 0xf0, 0x11, 0x00


	//----- nvinfo : EIATTR_KPARAM_INFO
	.align		4
.L_46:
        /*0068*/ 	.byte	0x04, 0x17
        /*006a*/ 	.short	(.L_48 - .L_47)
.L_47:
        /*006c*/ 	.word	0x00000000
        /*0070*/ 	.short	0x0000
        /*0072*/ 	.short	0x0000
        /*0074*/ 	.byte	0x00, 0xf5, 0x21, 0x00


	//----- nvinfo : EIATTR_SPARSE_MMA_MASK
	.align		4
.L_48:
        /*0078*/ 	.byte	0x03, 0x50
        /*007a*/ 	.short	0x0000


	//----- nvinfo : EIATTR_MAXREG_COUNT
	.align		4
        /*007c*/ 	.byte	0x03, 0x1b
        /*007e*/ 	.short	0x00ff


	//----- nvinfo : EIATTR_NUM_BARRIERS
	.align		4
        /*0080*/ 	.byte	0x02, 0x4c
        /*0082*/ 	.byte	0x01
	.zero		1


	//----- nvinfo : EIATTR_MERCURY_ISA_VERSION
	.align		4
        /*0084*/ 	.byte	0x03, 0x5f
        /*0086*/ 	.short	0x0101


	//----- nvinfo : EIATTR_VRC_CTA_INIT_COUNT
	.align		4
        /*0088*/ 	.byte	0x02, 0x4a
	.zero		1
	.zero		1


	//----- nvinfo : EIATTR_EXIT_INSTR_OFFSETS
	.align		4
        /*008c*/ 	.byte	0x04, 0x1c
        /*008e*/ 	.short	(.L_50 - .L_49)


	//   ....[0]....
.L_49:
        /*0090*/ 	.word	0x00004180


	//   ....[1]....
        /*0094*/ 	.word	0x00009250


	//----- nvinfo : EIATTR_CRS_STACK_SIZE
	.align		4
.L_50:
        /*0098*/ 	.byte	0x04, 0x1e
        /*009a*/ 	.short	(.L_52 - .L_51)
.L_51:
        /*009c*/ 	.word	0x00000000


	//----- nvinfo : EIATTR_CBANK_PARAM_SIZE
	.align		4
.L_52:
        /*00a0*/ 	.byte	0x03, 0x19
        /*00a2*/ 	.short	0x0028


	//----- nvinfo : EIATTR_PARAM_CBANK
	.align		4
        /*00a4*/ 	.byte	0x04, 0x0a
        /*00a6*/ 	.short	(.L_54 - .L_53)
	.align		4
.L_53:
        /*00a8*/ 	.word	index@(.nv.constant0._Z10ISTOGRAMMAPfiS_iiii)
        /*00ac*/ 	.short	0x0380
        /*00ae*/ 	.short	0x0028


	//----- nvinfo : EIATTR_SW_WAR
	.align		4
.L_54:
        /*00b0*/ 	.byte	0x04, 0x36
        /*00b2*/ 	.short	(.L_56 - .L_55)
.L_55:
        /*00b4*/ 	.word	0x00000008
.L_56:


//--------------------- .nv.callgraph             --------------------------
	.section	.nv.callgraph,"",@"SHT_CUDA_CALLGRAPH"
	.align	4
	.sectionentsize	8
	.align		4
        /*0000*/ 	.word	0x00000000
	.align		4
        /*0004*/ 	.word	0xffffffff
	.align		4
        /*0008*/ 	.word	0x00000000
	.align		4
        /*000c*/ 	.word	0xfffffffe
	.align		4
        /*0010*/ 	.word	0x00000000
	.align		4
        /*0014*/ 	.word	0xfffffffd
	.align		4
        /*0018*/ 	.word	0x00000000
	.align		4
        /*001c*/ 	.word	0xfffffffc


//--------------------- .nv.constant3             --------------------------
	.section	.nv.constant3,"a",@progbits
	.align	4
.nv.constant3:
	.type		bins_limits,@object
	.size		bins_limits,(.L_0 - bins_limits)
bins_limits:
	.zero		164
.L_0:


//--------------------- .text._Z11myTransposePfPKfiii --------------------------
	.section	.text._Z11myTransposePfPKfiii,"ax",@progbits
	.align	128
        .global         _Z11myTransposePfPKfiii
        .type           _Z11myTransposePfPKfiii,@function
        .size           _Z11myTransposePfPKfiii,(.L_x_205 - _Z11myTransposePfPKfiii)
        .other          _Z11myTransposePfPKfiii,@"STO_CUDA_ENTRY STV_DEFAULT"
_Z11myTransposePfPKfiii:
.text._Z11myTransposePfPKfiii:
[----:B------:R-:W-:Y:S01]  /*0000*/  LDC R1, c[0x0][0x37c] ;  /* 0x0000df00ff017b82 */ /* 0x000fe20000000800 */
[----:B------:R-:W0:Y:S01]  /*0010*/  S2R R3, SR_CTAID.X ;  /* 0x0000000000037919 */ /* 0x000e220000002500 */
[----:B------:R-:W1:Y:S01]  /*0020*/  LDCU UR8, c[0x0][0x398] ;  /* 0x00007300ff0877ac */ /* 0x000e620008000800 */
[----:B------:R-:W-:Y:S01]  /*0030*/  BSSY.RECONVERGENT B0, `(.L_x_0) ;  /* 0x000002a000007945 */ /* 0x000fe20003800200 */
[----:B------:R-:W2:Y:S01]  /*0040*/  S2R R10, SR_TID.X ;  /* 0x00000000000a7919 */ /* 0x000ea20000002100 */
[----:B------:R-:W3:Y:S01]  /*0050*/  LDCU.64 UR10, c[0x0][0x390] ;  /* 0x00007200ff0a77ac */ /* 0x000ee20008000a00 */
[----:B------:R-:W4:Y:S01]  /*0060*/  S2R R5, SR_CTAID.Y ;  /* 0x0000000000057919 */ /* 0x000f220000002600 */
[----:B------:R-:W0:Y:S01]  /*0070*/  LDCU.64 UR6, c[0x0][0x358] ;  /* 0x00006b00ff0677ac */ /* 0x000e220008000a00 */
[----:B------:R-:W5:Y:S01]  /*0080*/  S2R R0, SR_TID.Y ;  /* 0x0000000000007919 */ /* 0x000f620000002200 */
[----:B------:R-:W3:Y:S01]  /*0090*/  S2R R7, SR_CTAID.Z ;  /* 0x0000000000077919 */ /* 0x000ee20000002700 */
[----:B------:R-:W3:Y:S01]  /*00a0*/  S2R R4, SR_TID.Z ;  /* 0x0000000000047919 */ /* 0x000ee20000002300 */
[----:B0-----:R-:W-:-:S04]  /*00b0*/  IMAD.SHL.U32 R3, R3, 0x10, RZ ;  /* 0x0000001003037824 */ /* 0x001fc800078e00ff */
[--C-:B--2---:R-:W-:Y:S02]  /*00c0*/  IMAD.IADD R6, R3, 0x1, R10.reuse ;  /* 0x0000000103067824 */ /* 0x104fe400078e020a */
[----:B----4-:R-:W-:-:S03]  /*00d0*/  IMAD R2, R5, 0x10, R10 ;  /* 0x0000001005027824 */ /* 0x010fc600078e020a */
[----:B-1----:R-:W-:Y:S01]  /*00e0*/  ISETP.GE.AND P0, PT, R6, UR8, PT ;  /* 0x0000000806007c0c */ /* 0x002fe2000bf06270 */
[--C-:B-----5:R-:W-:Y:S01]  /*00f0*/  IMAD R6, R5, 0x10, R0.reuse ;  /* 0x0000001005067824 */ /* 0x120fe200078e0200 */
[----:B---3--:R-:W-:Y:S01]  /*0100*/  ISETP.GE.AND P1, PT, R2, UR11, PT ;  /* 0x0000000b02007c0c */ /* 0x008fe2000bf26270 */
[----:B------:R-:W-:-:S03]  /*0110*/  IMAD.IADD R8, R3, 0x1, R0 ;  /* 0x0000000103087824 */ /* 0x000fc600078e0200 */
[----:B------:R-:W-:Y:S02]  /*0120*/  ISETP.GE.OR P0, PT, R6, UR11, P0 ;  /* 0x0000000b06007c0c */ /* 0x000fe40008706670 */
[----:B------:R-:W-:Y:S01]  /*0130*/  ISETP.GE.OR P2, PT, R8, UR8, P1 ;  /* 0x0000000808007c0c */ /* 0x000fe20008f46670 */
[----:B------:R-:W-:-:S05]  /*0140*/  IMAD R5, R7, 0x4, R4 ;  /* 0x0000000407057824 */ /* 0x000fca00078e0204 */
[C---:B------:R-:W-:Y:S02]  /*0150*/  ISETP.GE.OR P1, PT, R5.reuse, UR10, P0 ;  /* 0x0000000a05007c0c */ /* 0x040fe40008726670 */
[----:B------:R-:W-:-:S11]  /*0160*/  ISETP.GE.OR P0, PT, R5, UR10, P2 ;  /* 0x0000000a05007c0c */ /* 0x000fd60009706670 */
[----:B------:R-:W-:Y:S05]  /*0170*/  @P1 BRA `(.L_x_1) ;  /* 0x0000000000541947 */ /* 0x000fea0003800000 */
[----:B------:R-:W-:Y:S01]  /*0180*/  IMAD R9, R5, UR11, RZ ;  /* 0x0000000b05097c24 */ /* 0x000fe2000f8e02ff */
[----:B------:R-:W0:Y:S04]  /*0190*/  LDCU.64 UR12, c[0x0][0x388] ;  /* 0x00007100ff0c77ac */ /* 0x000e280008000a00 */
[----:B------:R-:W-:Y:S01]  /*01a0*/  IADD3 R9, P1, PT, R9, R6, RZ ;  /* 0x0000000609097210 */ /* 0x000fe20007f3e0ff */
[----:B------:R-:W-:Y:S01]  /*01b0*/  USHF.R.S32.HI UR4, URZ, 0x1f, UR8 ;  /* 0x0000001fff047899 */ /* 0x000fe20008011408 */
[----:B------:R-:W-:-:S03]  /*01c0*/  IADD3 R6, P2, PT, R3, R10, RZ ;  /* 0x0000000a03067210 */ /* 0x000fc60007f5e0ff */
[----:B------:R-:W-:Y:S01]  /*01d0*/  IMAD.X R8, RZ, RZ, RZ, P1 ;  /* 0x000000ffff087224 */ /* 0x000fe200008e06ff */
[----:B------:R-:W-:-:S03]  /*01e0*/  LEA.HI.X.SX32 R7, R3, RZ, 0x1, P2 ;  /* 0x000000ff03077211 */ /* 0x000fc600010f0eff */
[----:B------:R-:W-:Y:S02]  /*01f0*/  IMAD R8, R8, UR8, RZ ;  /* 0x0000000808087c24 */ /* 0x000fe4000f8e02ff */
[----:B------:R-:W-:-:S04]  /*0200*/  IMAD.WIDE.U32 R6, R9, UR8, R6 ;  /* 0x0000000809067c25 */ /* 0x000fc8000f8e0006 */
[----:B------:R-:W-:Y:S01]  /*0210*/  IMAD R9, R9, UR4, R8 ;  /* 0x0000000409097c24 */ /* 0x000fe2000f8e0208 */
[----:B0-----:R-:W-:-:S04]  /*0220*/  LEA R8, P1, R6, UR12, 0x2 ;  /* 0x0000000c06087c11 */ /* 0x001fc8000f8210ff */
[----:B------:R-:W-:-:S04]  /*0230*/  IADD3 R7, PT, PT, R7, R9, RZ ;  /* 0x0000000907077210 */ /* 0x000fc80007ffe0ff */
[----:B------:R-:W-:-:S05]  /*0240*/  LEA.HI.X R9, R6, UR13, R7, 0x2, P1 ;  /* 0x0000000d06097c11 */ /* 0x000fca00088f1407 */
[----:B------:R-:W2:Y:S01]  /*0250*/  LDG.E R8, desc[UR6][R8.64] ;  /* 0x0000000608087981 */ /* 0x000ea2000c1e1900 */
[----:B------:R-:W0:Y:S01]  /*0260*/  S2UR UR5, SR_CgaCtaId ;  /* 0x00000000000579c3 */ /* 0x000e220000008800 */
[----:B------:R-:W-:Y:S01]  /*0270*/  IMAD R7, R0, 0x10, R10 ;  /* 0x0000001000077824 */ /* 0x000fe200078e020a */
[----:B------:R-:W-:-:S03]  /*0280*/  UMOV UR4, 0x400 ;  /* 0x0000040000047882 */ /* 0x000fc60000000000 */
[----:B------:R-:W-:Y:S01]  /*0290*/  IMAD R7, R4, 0x100, R7 ;  /* 0x0000010004077824 */ /* 0x000fe200078e0207 */
[----:B0-----:R-:W-:-:S06]  /*02a0*/  ULEA UR4, UR5, UR4, 0x18 ;  /* 0x0000000405047291 */ /* 0x001fcc000f8ec0ff */
[----:B------:R-:W-:-:S05]  /*02b0*/  LEA R7, R7, UR4, 0x2 ;  /* 0x0000000407077c11 */ /* 0x000fca000f8e10ff */
[----:B--2---:R0:W-:Y:S02]  /*02c0*/  STS [R7], R8 ;  /* 0x0000000807007388 */ /* 0x0041e40000000800 */
.L_x_1:
[----:B------:R-:W-:Y:S05]  /*02d0*/  BSYNC.RECONVERGENT B0 ;  /* 0x0000000000007941 */ /* 0x000fea0003800200 */
.L_x_0:
[----:B------:R-:W-:Y:S06]  /*02e0*/  BAR.SYNC.DEFER_BLOCKING 0x0 ;  /* 0x0000000000007b1d */ /* 0x000fec0000010000 */
[----:B------:R-:W-:Y:S04]  /*02f0*/  BSSY.RECONVERGENT B0, `(.L_x_2) ;  /* 0x0000016000007945 */ /* 0x000fe80003800200 */
[----:B------:R-:W-:Y:S05]  /*0300*/  @P0 BRA `(.L_x_3) ;  /* 0x0000000000500947 */ /* 0x000fea0003800000 */
[----:B------:R-:W1:Y:S01]  /*0310*/  S2UR UR5, SR_CgaCtaId ;  /* 0x00000000000579c3 */ /* 0x000e620000008800 */
[----:B0-----:R-:W-:Y:S01]  /*0320*/  IMAD R7, R10, 0x10, R0 ;  /* 0x000000100a077824 */ /* 0x001fe200078e0200 */
[----:B------:R-:W-:Y:S01]  /*0330*/  UMOV UR4, 0x400 ;  /* 0x0000040000047882 */ /* 0x000fe20000000000 */
[----:B------:R-:W-:-:S03]  /*0340*/  IMAD R5, R5, UR8, RZ ;  /* 0x0000000805057c24 */ /* 0x000fc6000f8e02ff */
[----:B------:R-:W-:Y:S02]  /*0350*/  LEA R7, R4, R7, 0x8 ;  /* 0x0000000704077211 */ /* 0x000fe400078e40ff */
[----:B------:R-:W-:Y:S02]  /*0360*/  IADD3 R9, P0, P1, R5, R3, R0 ;  /* 0x0000000305097210 */ /* 0x000fe4000791e000 */
[----:B------:R-:W-:Y:S01]  /*0370*/  SHF.R.S32.HI R0, RZ, 0x1f, R3 ;  /* 0x0000001fff007819 */ /* 0x000fe20000011403 */
[----:B------:R-:W-:Y:S01]  /*0380*/  IMAD.MOV.U32 R3, RZ, RZ, RZ ;  /* 0x000000ffff037224 */ /* 0x000fe200078e00ff */
[----:B------:R-:W-:Y:S01]  /*0390*/  SHF.R.S32.HI R5, RZ, 0x1f, R5 ;  /* 0x0000001fff057819 */ /* 0x000fe20000011405 */
[----:B------:R-:W-:-:S03]  /*03a0*/  IMAD.WIDE.U32 R2, R9, UR11, R2 ;  /* 0x0000000b09027c25 */ /* 0x000fc6000f8e0002 */
[----:B------:R-:W-:-:S05]  /*03b0*/  IADD3.X R5, PT, PT, R5, R0, RZ, P0, P1 ;  /* 0x0000000005057210 */ /* 0x000fca00007e24ff */
[----:B------:R-:W-:Y:S01]  /*03c0*/  IMAD R5, R5, UR11, RZ ;  /* 0x0000000b05057c24 */ /* 0x000fe2000f8e02ff */
[----:B-1----:R-:W-:-:S03]  /*03d0*/  ULEA UR4, UR5, UR4, 0x18 ;  /* 0x0000000405047291 */ /* 0x002fc6000f8ec0ff */
[----:B------:R-:W-:-:S03]  /*03e0*/  IMAD.IADD R3, R3, 0x1, R5 ;  /* 0x0000000103037824 */ /* 0x000fc600078e0205 */
[----:B------:R-:W-:-:S05]  /*03f0*/  LEA R7, R7, UR4, 0x2 ;  /* 0x0000000407077c11 */ /* 0x000fca000f8e10ff */
[----:B------:R-:W0:Y:S01]  /*0400*/  LDCU.64 UR4, c[0x0][0x380] ;  /* 0x00007000ff0477ac */ /* 0x000e220008000a00 */
[----:B------:R-:W1:Y:S01]  /*0410*/  LDS R7, [R7] ;  /* 0x0000000007077984 */ /* 0x000e620000000800 */
[----:B0-----:R-:W-:-:S04]  /*0420*/  LEA R4, P0, R2, UR4, 0x2 ;  /* 0x0000000402047c11 */ /* 0x001fc8000f8010ff */
[----:B------:R-:W-:-:S05]  /*0430*/  LEA.HI.X R5, R2, UR5, R3, 0x2, P0 ;  /* 0x0000000502057c11 */ /* 0x000fca00080f1403 */
[----:B-1----:R1:W-:Y:S04]  /*0440*/  STG.E desc[UR6][R4.64], R7 ;  /* 0x0000000704007986 */ /* 0x0023e8000c101906 */
.L_x_3:
[----:B------:R-:W-:Y:S05]  /*0450*/  BSYNC.RECONVERGENT B0 ;  /* 0x0000000000007941 */ /* 0x000fea0003800200 */
.L_x_2:
[----:B------:R-:W-:Y:S06]  /*0460*/  BAR.SYNC.DEFER_BLOCKING 0x0 ;  /* 0x0000000000007b1d */ /* 0x000fec0000010000 */
[----:B------:R-:W-:Y:S05]  /*0470*/  EXIT ;  /* 0x000000000000794d */ /* 0x000fea0003800000 */
.L_x_4:
[----:B------:R-:W-:-:S00]  /*0480*/  BRA `(.L_x_4) ;  /* 0xfffffffc00fc7947 */ /* 0x000fc0000383ffff */
[----:B------:R-:W-:-:S00]  /*0490*/  NOP ;  /* 0x0000000000007918 */ /* 0x000fc00000000000 */
        /* <DEDUP_REMOVED lines=14> */
.L_x_205:


//--------------------- .text._Z10ISTOGRAMMAPfiS_iiii --------------------------
	.section	.text._Z10ISTOGRAMMAPfiS_iiii,"ax",@progbits
	.align	128
        .global         _Z10ISTOGRAMMAPfiS_iiii
        .type           _Z10ISTOGRAMMAPfiS_iiii,@function
        .size           _Z10ISTOGRAMMAPfiS_iiii,(.L_x_206 - _Z10ISTOGRAMMAPfiS_iiii)
        .other          _Z10ISTOGRAMMAPfiS_iiii,@"STO_CUDA_ENTRY STV_DEFAULT"
_Z10ISTOGRAMMAPfiS_iiii:
.text._Z10ISTOGRAMMAPfiS_iiii:
[----:B------:R-:W-:Y:S08]  /*0000*/  LDC R1, c[0x0][0x37c] ;  /* 0x0000df00ff017b82 */ /* 0x000ff00000000800 */
[----:B------:R-:W0:Y:S01]  /*0010*/  LDC R9, c[0x0][0x388] ;  /* 0x0000e200ff097b82 */ /* 0x000e220000000800 */
[----:B------:R-:W1:Y:S01]  /*0020*/  S2R R7, SR_TID.X ;  /* 0x0000000000077919 */ /* 0x000e620000002100 */
[----:B------:R-:W2:Y:S01]  /*0030*/  LDCU UR14, c[0x0][0x364] ;  /* 0x00006c80ff0e77ac */ /* 0x000ea20008000800 */
[----:B------:R-:W1:Y:S01]  /*0040*/  S2R R5, SR_TID.Y ;  /* 0x0000000000057919 */ /* 0x000e620000002200 */
[----:B------:R-:W3:Y:S04]  /*0050*/  LDCU UR10, c[0x0][0x3a4] ;  /* 0x00007480ff0a77ac */ /* 0x000ee80008000800 */
[----:B------:R-:W4:Y:S08]  /*0060*/  S2UR UR5, SR_CTAID.Y ;  /* 0x00000000000579c3 */ /* 0x000f300000002600 */
[----:B------:R-:W5:Y:S08]  /*0070*/  LDC R0, c[0x0][0x360] ;  /* 0x0000d800ff007b82 */ /* 0x000f700000000800 */
[----:B------:R-:W1:Y:S01]  /*0080*/  S2UR UR4, SR_CTAID.X ;  /* 0x00000000000479c3 */ /* 0x000e620000002500 */
[----:B0-----:R-:W-:Y:S01]  /*0090*/  ISETP.GE.AND P0, PT, R9, 0x1, PT ;  /* 0x000000010900780c */ /* 0x001fe20003f06270 */
[----:B---3--:R-:W-:-:S04]  /*00a0*/  USHF.L.U32 UR15, UR10, 0x1, URZ ;  /* 0x000000010a0f7899 */ /* 0x008fc800080006ff */
[----:B--2---:R-:W-:Y:S02]  /*00b0*/  UIADD3 UR8, UPT, UPT, UR15, UR14, URZ ;  /* 0x0000000e0f087290 */ /* 0x004fe4000fffe0ff */
[----:B----4-:R-:W-:Y:S01]  /*00c0*/  UIMAD UR5, UR14, UR5, URZ ;  /* 0x000000050e0572a4 */ /* 0x010fe2000f8e02ff */
[C---:B-----5:R-:W-:Y:S02]  /*00d0*/  VIADD R25, R0.reuse, UR15 ;  /* 0x0000000f00197c36 */ /* 0x060fe40008000000 */
[C---:B-1----:R-:W-:Y:S02]  /*00e0*/  IMAD R22, R0.reuse, R5, R7 ;  /* 0x0000000500167224 */ /* 0x042fe400078e0207 */
[----:B------:R-:W-:Y:S01]  /*00f0*/  IMAD R23, R0, UR4, RZ ;  /* 0x0000000400177c24 */ /* 0x000fe2000f8e02ff */
[----:B------:R-:W-:Y:S06]  /*0100*/  @!P0 BRA `(.L_x_5) ;  /* 0x00000004001c8947 */ /* 0x000fec0003800000 */
[C---:B------:R-:W-:Y:S01]  /*0110*/  VIADD R2, R9.reuse, 0xffffffff ;  /* 0xffffffff09027836 */ /* 0x040fe20000000000 */
[----:B------:R-:W-:Y:S01]  /*0120*/  LOP3.LUT R8, R9, 0x7, RZ, 0xc0, !PT ;  /* 0x0000000709087812 */ /* 0x000fe200078ec0ff */
[----:B------:R-:W-:Y:S02]  /*0130*/  IMAD R3, R25, UR8, R22 ;  /* 0x0000000819037c24 */ /* 0x000fe4000f8e0216 */
[----:B------:R-:W-:Y:S01]  /*0140*/  IMAD.MOV.U32 R4, RZ, RZ, RZ ;  /* 0x000000ffff047224 */ /* 0x000fe200078e00ff */
[----:B------:R-:W-:Y:S01]  /*0150*/  ISETP.GE.U32.AND P0, PT, R2, 0x7, PT ;  /* 0x000000070200780c */ /* 0x000fe20003f06070 */
[----:B------:R-:W-:Y:S01]  /*0160*/  IMAD R2, R0, UR14, RZ ;  /* 0x0000000e00027c24 */ /* 0x000fe2000f8e02ff */
[----:B------:R-:W-:-:S11]  /*0170*/  ISETP.NE.AND P1, PT, R8, RZ, PT ;  /* 0x000000ff0800720c */ /* 0x000fd60003f25270 */
[----:B------:R-:W-:Y:S05]  /*0180*/  @!P0 BRA `(.L_x_6) ;  /* 0x0000000000648947 */ /* 0x000fea0003800000 */
[----:B------:R-:W0:Y:S01]  /*0190*/  S2UR UR6, SR_CgaCtaId ;  /* 0x00000000000679c3 */ /* 0x000e220000008800 */
[----:B------:R-:W-:Y:S01]  /*01a0*/  UMOV UR4, 0x400 ;  /* 0x0000040000047882 */ /* 0x000fe20000000000 */
[----:B------:R-:W-:Y:S01]  /*01b0*/  LOP3.LUT R4, R9, 0x7ffffff8, RZ, 0xc0, !PT ;  /* 0x7ffffff809047812 */ /* 0x000fe200078ec0ff */
[----:B0-----:R-:W-:-:S03]  /*01c0*/  ULEA UR6, UR6, UR4, 0x18 ;  /* 0x0000000406067291 */ /* 0x001fc6000f8ec0ff */
[----:B------:R-:W-:-:S09]  /*01d0*/  UMOV UR4, URZ ;  /* 0x000000ff00047c82 */ /* 0x000fd20008000000 */
.L_x_7:
[----:B0-----:R-:W-:Y:S01]  /*01e0*/  IMAD R6, R2, UR4, R3 ;  /* 0x0000000402067c24 */ /* 0x001fe2000f8e0203 */
[----:B------:R-:W-:-:S04]  /*01f0*/  UIADD3 UR4, UPT, UPT, UR4, 0x8, URZ ;  /* 0x0000000804047890 */ /* 0x000fc8000fffe0ff */
[----:B------:R-:W-:Y:S02]  /*0200*/  LEA R11, R6, UR6, 0x2 ;  /* 0x00000006060b7c11 */ /* 0x000fe4000f8e10ff */
[----:B------:R-:W-:-:S03]  /*0210*/  ISETP.NE.AND P0, PT, R4, UR4, PT ;  /* 0x0000000404007c0c */ /* 0x000fc6000bf05270 */
[C---:B------:R-:W-:Y:S01]  /*0220*/  IMAD R13, R2.reuse, 0x4, R11 ;  /* 0x00000004020d7824 */ /* 0x040fe200078e020b */
[----:B------:R0:W-:Y:S03]  /*0230*/  STS [R11], RZ ;  /* 0x000000ff0b007388 */ /* 0x0001e60000000800 */
[C---:B------:R-:W-:Y:S01]  /*0240*/  IMAD R15, R2.reuse, 0x4, R13 ;  /* 0x00000004020f7824 */ /* 0x040fe200078e020d */
[----:B------:R0:W-:Y:S03]  /*0250*/  STS [R13], RZ ;  /* 0x000000ff0d007388 */ /* 0x0001e60000000800 */
[C---:B------:R-:W-:Y:S01]  /*0260*/  IMAD R17, R2.reuse, 0x4, R15 ;  /* 0x0000000402117824 */ /* 0x040fe200078e020f */
[----:B------:R0:W-:Y:S03]  /*0270*/  STS [R15], RZ ;  /* 0x000000ff0f007388 */ /* 0x0001e60000000800 */
[C---:B------:R-:W-:Y:S01]  /*0280*/  IMAD R19, R2.reuse, 0x4, R17 ;  /* 0x0000000402137824 */ /* 0x040fe200078e0211 */
[----:B------:R0:W-:Y:S03]  /*0290*/  STS [R17], RZ ;  /* 0x000000ff11007388 */ /* 0x0001e60000000800 */
[C---:B------:R-:W-:Y:S01]  /*02a0*/  IMAD R21, R2.reuse, 0x4, R19 ;  /* 0x0000000402157824 */ /* 0x040fe200078e0213 */
[----:B------:R0:W-:Y:S04]  /*02b0*/  STS [R19], RZ ;  /* 0x000000ff13007388 */ /* 0x0001e80000000800 */
[C---:B------:R-:W-:Y:S01]  /*02c0*/  LEA R27, R2.reuse, R21, 0x2 ;  /* 0x00000015021b7211 */ /* 0x040fe200078e10ff */
[----:B------:R0:W-:Y:S04]  /*02d0*/  STS [R21], RZ ;  /* 0x000000ff15007388 */ /* 0x0001e80000000800 */
[----:B------:R-:W-:Y:S01]  /*02e0*/  IMAD R6, R2, 0x4, R27 ;  /* 0x0000000402067824 */ /* 0x000fe200078e021b */
[----:B------:R0:W-:Y:S04]  /*02f0*/  STS [R27], RZ ;  /* 0x000000ff1b007388 */ /* 0x0001e80000000800 */
[----:B------:R0:W-:Y:S01]  /*0300*/  STS [R6], RZ ;  /* 0x000000ff06007388 */ /* 0x0001e20000000800 */
[----:B------:R-:W-:Y:S05]  /*0310*/  @P0 BRA `(.L_x_7) ;  /* 0xfffffffc00b00947 */ /* 0x000fea000383ffff */
.L_x_6:
[----:B------:R-:W-:Y:S05]  /*0320*/  @!P1 BRA `(.L_x_5) ;  /* 0x0000000000949947 */ /* 0x000fea0003800000 */
[----:B------:R-:W-:Y:S02]  /*0330*/  ISETP.GE.U32.AND P0, PT, R8, 0x4, PT ;  /* 0x000000040800780c */ /* 0x000fe40003f06070 */
[----:B------:R-:W-:-:S04]  /*0340*/  LOP3.LUT R10, R9, 0x3, RZ, 0xc0, !PT ;  /* 0x00000003090a7812 */ /* 0x000fc800078ec0ff */
[----:B------:R-:W-:-:S07]  /*0350*/  ISETP.NE.AND P1, PT, R10, RZ, PT ;  /* 0x000000ff0a00720c */ /* 0x000fce0003f25270 */
[----:B------:R-:W-:Y:S06]  /*0360*/  @!P0 BRA `(.L_x_8) ;  /* 0x0000000000348947 */ /* 0x000fec0003800000 */
[----:B------:R-:W1:Y:S01]  /*0370*/  S2UR UR6, SR_CgaCtaId ;  /* 0x00000000000679c3 */ /* 0x000e620000008800 */
[----:B------:R-:W-:Y:S01]  /*0380*/  UMOV UR4, 0x400 ;  /* 0x0000040000047882 */ /* 0x000fe20000000000 */
[----:B0-----:R-:W-:Y:S02]  /*0390*/  IMAD R6, R2, R4, R3 ;  /* 0x0000000402067224 */ /* 0x001fe400078e0203 */
[----:B------:R-:W-:Y:S01]  /*03a0*/  VIADD R4, R4, 0x4 ;  /* 0x0000000404047836 */ /* 0x000fe20000000000 */
[----:B-1----:R-:W-:-:S06]  /*03b0*/  ULEA UR4, UR6, UR4, 0x18 ;  /* 0x0000000406047291 */ /* 0x002fcc000f8ec0ff */
[----:B------:R-:W-:-:S05]  /*03c0*/  LEA R11, R6, UR4, 0x2 ;  /* 0x00000004060b7c11 */ /* 0x000fca000f8e10ff */
[C---:B------:R-:W-:Y:S01]  /*03d0*/  IMAD R13, R2.reuse, 0x4, R11 ;  /* 0x00000004020d7824 */ /* 0x040fe200078e020b */
[----:B------:R1:W-:Y:S03]  /*03e0*/  STS [R11], RZ ;  /* 0x000000ff0b007388 */ /* 0x0003e60000000800 */
[C---:B------:R-:W-:Y:S01]  /*03f0*/  IMAD R15, R2.reuse, 0x4, R13 ;  /* 0x00000004020f7824 */ /* 0x040fe200078e020d */
[----:B------:R1:W-:Y:S03]  /*0400*/  STS [R13], RZ ;  /* 0x000000ff0d007388 */ /* 0x0003e60000000800 */
[----:B------:R-:W-:Y:S01]  /*0410*/  IMAD R6, R2, 0x4, R15 ;  /* 0x0000000402067824 */ /* 0x000fe200078e020f */
[----:B------:R1:W-:Y:S04]  /*0420*/  STS [R15], RZ ;  /* 0x000000ff0f007388 */ /* 0x0003e80000000800 */
[----:B------:R1:W-:Y:S02]  /*0430*/  STS [R6], RZ ;  /* 0x000000ff06007388 */ /* 0x0003e40000000800 */
.L_x_8:
[----:B------:R-:W-:Y:S05]  /*0440*/  @!P1 BRA `(.L_x_5) ;  /* 0x00000000004c9947 */ /* 0x000fea0003800000 */
[----:B01----:R-:W-:Y:S02]  /*0450*/  LOP3.LUT R6, R9, 0x1, RZ, 0xc0, !PT ;  /* 0x0000000109067812 */ /* 0x003fe400078ec0ff */
[----:B------:R-:W-:Y:S02]  /*0460*/  ISETP.NE.AND P0, PT, R10, 0x1, PT ;  /* 0x000000010a00780c */ /* 0x000fe40003f05270 */
[----:B------:R-:W-:-:S13]  /*0470*/  ISETP.NE.U32.AND P1, PT, R6, 0x1, PT ;  /* 0x000000010600780c */ /* 0x000fda0003f25070 */
[----:B------:R-:W0:Y:S01]  /*0480*/  @!P1 S2R R13, SR_CgaCtaId ;  /* 0x00000000000d9919 */ /* 0x000e220000008800 */
[----:B------:R-:W-:Y:S01]  /*0490*/  @!P1 MOV R8, 0x400 ;  /* 0x0000040000089802 */ /* 0x000fe20000000f00 */
[----:B------:R-:W-:Y:S06]  /*04a0*/  @!P0 BRA `(.L_x_9) ;  /* 0x0000000000248947 */ /* 0x000fec0003800000 */
[----:B------:R-:W1:Y:S01]  /*04b0*/  S2UR UR6, SR_CgaCtaId ;  /* 0x00000000000679c3 */ /* 0x000e620000008800 */
[----:B------:R-:W-:Y:S01]  /*04c0*/  UMOV UR4, 0x400 ;  /* 0x0000040000047882 */ /* 0x000fe20000000000 */
[----:B------:R-:W-:Y:S02]  /*04d0*/  IMAD R6, R2, R4, R3 ;  /* 0x0000000402067224 */ /* 0x000fe400078e0203 */
[----:B------:R-:W-:Y:S01]  /*04e0*/  VIADD R4, R4, 0x2 ;  /* 0x0000000204047836 */ /* 0x000fe20000000000 */
[----:B-1----:R-:W-:-:S06]  /*04f0*/  ULEA UR4, UR6, UR4, 0x18 ;  /* 0x0000000406047291 */ /* 0x002fcc000f8ec0ff */
[----:B------:R-:W-:-:S05]  /*0500*/  LEA R11, R6, UR4, 0x2 ;  /* 0x00000004060b7c11 */ /* 0x000fca000f8e10ff */
[----:B------:R-:W-:Y:S01]  /*0510*/  IMAD R6, R2, 0x4, R11 ;  /* 0x0000000402067824 */ /* 0x000fe200078e020b */
[----:B------:R1:W-:Y:S04]  /*0520*/  STS [R11], RZ ;  /* 0x000000ff0b007388 */ /* 0x0003e80000000800 */
[----:B------:R1:W-:Y:S02]  /*0530*/  STS [R6], RZ ;  /* 0x000000ff06007388 */ /* 0x0003e40000000800 */
.L_x_9:
[----:B0-----:R-:W-:Y:S01]  /*0540*/  @!P1 LEA R13, R13, R8, 0x18 ;  /* 0x000000080d0d9211 */ /* 0x001fe200078ec0ff */
[----:B------:R-:W-:-:S04]  /*0550*/  @!P1 IMAD R2, R2, R4, R3 ;  /* 0x0000000402029224 */ /* 0x000fc800078e0203 */
[----:B------:R-:W-:-:S05]  /*0560*/  @!P1 IMAD R2, R2, 0x4, R13 ;  /* 0x0000000402029824 */ /* 0x000fca00078e020d */
[----:B------:R2:W-:Y:S02]  /*0570*/  @!P1 STS [R2], RZ ;  /* 0x000000ff02009388 */ /* 0x0005e40000000800 */
.L_x_5:
[----:B------:R-:W3:Y:S01]  /*0580*/  S2UR UR7, SR_CgaCtaId ;  /* 0x00000000000779c3 */ /* 0x000ee20000008800 */
[----:B------:R-:W-:Y:S01]  /*0590*/  UISETP.GE.AND UP0, UPT, UR15, URZ, UPT ;  /* 0x000000ff0f00728c */ /* 0x000fe2000bf06270 */
[----:B------:R-:W-:Y:S01]  /*05a0*/  UMOV UR4, 0x400 ;  /* 0x0000040000047882 */ /* 0x000fe20000000000 */
[----:B------:R-:W-:Y:S02]  /*05b0*/  UIADD3 UR6, UPT, UPT, -UR10, URZ, URZ ;  /* 0x000000ff0a067290 */ /* 0x000fe4000fffe1ff */
[----:B---3--:R-:W-:-:S06]  /*05c0*/  ULEA UR4, UR7, UR4, 0x18 ;  /* 0x0000000407047291 */ /* 0x008fcc000f8ec0ff */
[----:B01----:R-:W-:Y:S01]  /*05d0*/  LEA R13, R22, UR4, 0x2 ;  /* 0x00000004160d7c11 */ /* 0x003fe2000f8e10ff */
[----:B------:R-:W-:Y:S06]  /*05e0*/  BRA.U !UP0, `(.L_x_10) ;  /* 0x0000001108dc7547 */ /* 0x000fec000b800000 */
[----:B--2---:R-:W-:Y:S01]  /*05f0*/  IMAD R2, R0, UR14, RZ ;  /* 0x0000000e00027c24 */ /* 0x004fe2000f8e02ff */
[----:B------:R-:W-:Y:S01]  /*0600*/  UIADD3 UR4, UPT, UPT, UR15, 0x1, URZ ;  /* 0x000000010f047890 */ /* 0x000fe2000fffe0ff */
[----:B------:R-:W-:Y:S02]  /*0610*/  IMAD R3, R25, UR8, RZ ;  /* 0x0000000819037c24 */ /* 0x000fe4000f8e02ff */
[----:B------:R-:W0:Y:S01]  /*0620*/  I2F.U32.RP R8, R2 ;  /* 0x0000000200087306 */ /* 0x000e220000209000 */
[--C-:B------:R-:W-:Y:S01]  /*0630*/  IMAD.IADD R4, R22, 0x1, R2.reuse ;  /* 0x0000000116047824 */ /* 0x100fe200078e0202 */
[----:B------:R-:W-:Y:S01]  /*0640*/  ISETP.NE.U32.AND P2, PT, R2, RZ, PT ;  /* 0x000000ff0200720c */ /* 0x000fe20003f45070 */
[----:B------:R-:W-:Y:S01]  /*0650*/  IMAD.MOV R17, RZ, RZ, -R2 ;  /* 0x000000ffff117224 */ /* 0x000fe200078e0a02 */
[----:B------:R-:W-:Y:S01]  /*0660*/  ULOP3.LUT UR7, UR4, 0x7ffffffc, URZ, 0xc0, !UPT ;  /* 0x7ffffffc04077892 */ /* 0x000fe2000f8ec0ff */
[----:B------:R-:W-:Y:S01]  /*0670*/  VIADD R5, R5, UR10 ;  /* 0x0000000a05057c36 */ /* 0x000fe20008000000 */
[----:B------:R-:W-:Y:S01]  /*0680*/  ISETP.GE.AND P0, PT, R4, R3, PT ;  /* 0x000000030400720c */ /* 0x000fe20003f06270 */
[----:B------:R-:W-:Y:S01]  /*0690*/  VIADD R7, R7, UR10 ;  /* 0x0000000a07077c36 */ /* 0x000fe20008000000 */
[----:B------:R-:W-:Y:S01]  /*06a0*/  VIMNMX R15, PT, PT, R3, R4, !PT ;  /* 0x00000004030f7248 */ /* 0x000fe20007fe0100 */
[----:B------:R-:W-:Y:S01]  /*06b0*/  UMOV UR4, URZ ;  /* 0x000000ff00047c82 */ /* 0x000fe20008000000 */
[----:B------:R-:W-:-:S04]  /*06c0*/  SEL R6, RZ, 0x1, P0 ;  /* 0x00000001ff067807 */ /* 0x000fc80000000000 */
[----:B------:R-:W-:Y:S01]  /*06d0*/  IADD3 R15, PT, PT, R15, -R4, -R6 ;  /* 0x800000040f0f7210 */ /* 0x000fe20007ffe806 */
[----:B0-----:R-:W0:Y:S02]  /*06e0*/  MUFU.RCP R8, R8 ;  /* 0x0000000800087308 */ /* 0x001e240000001000 */
[----:B0-----:R-:W-:-:S06]  /*06f0*/  IADD3 R10, PT, PT, R8, 0xffffffe, RZ ;  /* 0x0ffffffe080a7810 */ /* 0x001fcc0007ffe0ff */
[----:B------:R0:W1:Y:S02]  /*0700*/  F2I.FTZ.U32.TRUNC.NTZ R11, R10 ;  /* 0x0000000a000b7305 */ /* 0x000064000021f000 */
[----:B0-----:R-:W-:Y:S02]  /*0710*/  IMAD.MOV.U32 R10, RZ, RZ, RZ ;  /* 0x000000ffff0a7224 */ /* 0x001fe400078e00ff */
[----:B-1----:R-:W-:-:S04]  /*0720*/  IMAD R17, R17, R11, RZ ;  /* 0x0000000b11117224 */ /* 0x002fc800078e02ff */
[----:B------:R-:W-:-:S06]  /*0730*/  IMAD.HI.U32 R8, R11, R17, R10 ;  /* 0x000000110b087227 */ /* 0x000fcc00078e000a */
[----:B------:R-:W-:-:S04]  /*0740*/  IMAD.HI.U32 R11, R8, R15, RZ ;  /* 0x0000000f080b7227 */ /* 0x000fc800078e00ff */
[----:B------:R-:W-:-:S04]  /*0750*/  IMAD.MOV R8, RZ, RZ, -R11 ;  /* 0x000000ffff087224 */ /* 0x000fc800078e0a0b */
[----:B------:R-:W-:Y:S02]  /*0760*/  IMAD R15, R2, R8, R15 ;  /* 0x00000008020f7224 */ /* 0x000fe400078e020f */
[----:B------:R-:W-:Y:S01]  /*0770*/  VIADD R8, R9, 0x1 ;  /* 0x0000000109087836 */ /* 0x000fe20000000000 */
[----:B------:R-:W-:Y:S02]  /*0780*/  I2FP.F32.S32 R9, R9 ;  /* 0x0000000900097245 */ /* 0x000fe40000201400 */
[----:B------:R-:W-:Y:S02]  /*0790*/  ISETP.GE.U32.AND P0, PT, R15, R2, PT ;  /* 0x000000020f00720c */ /* 0x000fe40003f06070 */
[C---:B------:R-:W-:Y:S02]  /*07a0*/  LOP3.LUT R10, R8.reuse, 0x7, RZ, 0xc0, !PT ;  /* 0x00000007080a7812 */ /* 0x040fe400078ec0ff */
[----:B------:R-:W-:-:S09]  /*07b0*/  LOP3.LUT R12, R8, 0xfffffff8, RZ, 0xc0, !PT ;  /* 0xfffffff8080c7812 */ /* 0x000fd200078ec0ff */
[----:B------:R-:W-:Y:S02]  /*07c0*/  @P0 IMAD.IADD R15, R15, 0x1, -R2 ;  /* 0x000000010f0f0824 */ /* 0x000fe400078e0a02 */
[----:B------:R-:W-:-:S03]  /*07d0*/  @P0 VIADD R11, R11, 0x1 ;  /* 0x000000010b0b0836 */ /* 0x000fc60000000000 */
[----:B------:R-:W-:-:S13]  /*07e0*/  ISETP.GE.U32.AND P1, PT, R15, R2, PT ;  /* 0x000000020f00720c */ /* 0x000fda0003f26070 */
[----:B------:R-:W-:Y:S01]  /*07f0*/  @P1 VIADD R11, R11, 0x1 ;  /* 0x000000010b0b1836 */ /* 0x000fe20000000000 */
[----:B------:R-:W-:-:S04]  /*0800*/  @!P2 LOP3.LUT R11, RZ, R2, RZ, 0x33, !PT ;  /* 0x00000002ff0ba212 */ /* 0x000fc800078e33ff */
[----:B------:R-:W-:Y:S01]  /*0810*/  IADD3 R6, PT, PT, R6, R11, RZ ;  /* 0x0000000b06067210 */ /* 0x000fe20007ffe0ff */
[----:B------:R-:W-:Y:S02]  /*0820*/  IMAD R11, R2, 0x4, R13 ;  /* 0x00000004020b7824 */ /* 0x000fe400078e020d */
[----:B------:R-:W-:-:S07]  /*0830*/  IMAD.IADD R13, R22, 0x1, R3 ;  /* 0x00000001160d7824 */ /* 0x000fce00078e0203 */
.L_x_36:
[----:B------:R-:W-:Y:S01]  /*0840*/  ISETP.GE.AND P0, PT, R22, R3, PT ;  /* 0x000000031600720c */ /* 0x000fe20003f06270 */
[----:B------:R-:W-:Y:S01]  /*0850*/  UMOV UR8, UR4 ;  /* 0x0000000400087c82 */ /* 0x000fe20008000000 */
[----:B------:R-:W-:Y:S01]  /*0860*/  UIADD3 UR4, UPT, UPT, UR4, 0x1, URZ ;  /* 0x0000000104047890 */ /* 0x000fe2000fffe0ff */
[----:B------:R-:W-:Y:S01]  /*0870*/  BSSY.RECONVERGENT B0, `(.L_x_11) ;  /* 0x0000082000007945 */ /* 0x000fe20003800200 */
[----:B------:R-:W-:-:S09]  /*0880*/  UISETP.NE.AND UP0, UPT, UR8, UR15, UPT ;  /* 0x0000000f0800728c */ /* 0x000fd2000bf05270 */
[----:B0123--:R-:W-:Y:S05]  /*0890*/  @P0 BRA `(.L_x_12) ;  /* 0x0000000400fc0947 */ /* 0x00ffea0003800000 */
[----:B------:R-:W0:Y:S02]  /*08a0*/  LDCU UR8, c[0x0][0x388] ;  /* 0x00007100ff0877ac */ /* 0x000e240008000800 */
[----:B0-----:R-:W-:-:S09]  /*08b0*/  UISETP.GE.AND UP1, UPT, UR8, URZ, UPT ;  /* 0x000000ff0800728c */ /* 0x001fd2000bf26270 */
[----:B------:R-:W-:Y:S05]  /*08c0*/  BRA.U !UP1, `(.L_x_13) ;  /* 0x0000000509587547 */ /* 0x000fea000b800000 */
[----:B------:R-:W-:-:S07]  /*08d0*/  IMAD.MOV.U32 R20, RZ, RZ, R22 ;  /* 0x000000ffff147224 */ /* 0x000fce00078e0016 */
.L_x_19:
[----:B------:R-:W0:Y:S01]  /*08e0*/  LDC R24, c[0x0][0x388] ;  /* 0x0000e200ff187b82 */ /* 0x000e220000000800 */
[----:B------:R-:W-:Y:S02]  /*08f0*/  IMAD.MOV.U32 R21, RZ, RZ, -0x40800000 ;  /* 0xbf800000ff157424 */ /* 0x000fe400078e00ff */
[----:B------:R-:W-:Y:S01]  /*0900*/  IMAD.MOV.U32 R18, RZ, RZ, RZ ;  /* 0x000000ffff127224 */ /* 0x000fe200078e00ff */
[----:B0-----:R-:W-:-:S13]  /*0910*/  ISETP.GE.U32.AND P0, PT, R24, 0x7, PT ;  /* 0x000000071800780c */ /* 0x001fda0003f06070 */
[----:B------:R-:W-:Y:S05]  /*0920*/  @!P0 BRA `(.L_x_14) ;  /* 0x0000000000888947 */ /* 0x000fea0003800000 */
[----:B------:R-:W-:Y:S02]  /*0930*/  HFMA2 R27, -RZ, RZ, 0, 0 ;  /* 0x00000000ff1b7431 */ /* 0x000fe400000001ff */
[----:B------:R-:W-:-:S07]  /*0940*/  IMAD.MOV.U32 R21, RZ, RZ, -0x40800000 ;  /* 0xbf800000ff157424 */ /* 0x000fce00078e00ff */
.L_x_15:
[----:B------:R-:W-:-:S04]  /*0950*/  IMAD.SHL.U32 R26, R27, 0x4, RZ ;  /* 0x000000041b1a7824 */ /* 0x000fc800078e00ff */
[----:B------:R-:W0:Y:S08]  /*0960*/  LDC.64 R18, c[0x3][R26] ;  /* 0x00c000001a127b82 */ /* 0x000e300000000a00 */
[----:B------:R-:W1:Y:S08]  /*0970*/  LDC.64 R14, c[0x3][R26+0x8] ;  /* 0x00c002001a0e7b82 */ /* 0x000e700000000a00 */
[----:B------:R-:W2:Y:S01]  /*0980*/  LDC.64 R16, c[0x3][R26+0x10] ;  /* 0x00c004001a107b82 */ /* 0x000ea20000000a00 */
[----:B0-----:R-:W-:-:S02]  /*0990*/  FSETP.GTU.AND P0, PT, R18, RZ, PT ;  /* 0x000000ff1200720b */ /* 0x001fc40003f0c000 */
[----:B------:R-:W-:-:S05]  /*09a0*/  FSETP.GTU.AND P1, PT, R19, RZ, PT ;  /* 0x000000ff1300720b */ /* 0x000fca0003f2c000 */
[----:B------:R-:W0:Y:S01]  /*09b0*/  LDC.64 R18, c[0x3][R26+0x18] ;  /* 0x00c006001a127b82 */ /* 0x000e220000000a00 */
[----:B-1----:R-:W-:Y:S01]  /*09c0*/  FSETP.GTU.AND P2, PT, R14, RZ, PT ;  /* 0x000000ff0e00720b */ /* 0x002fe20003f4c000 */
[----:B------:R-:W-:Y:S01]  /*09d0*/  VIADD R14, R27, 0x1 ;  /* 0x000000011b0e7836 */ /* 0x000fe20000000000 */
[----:B------:R-:W-:Y:S01]  /*09e0*/  FSETP.GTU.AND P3, PT, R15, RZ, PT ;  /* 0x000000ff0f00720b */ /* 0x000fe20003f6c000 */
[C---:B------:R-:W-:Y:S02]  /*09f0*/  VIADD R15, R27.reuse, 0x7 ;  /* 0x000000071b0f7836 */ /* 0x040fe40000000000 */
[----:B------:R-:W-:Y:S02]  /*0a00*/  @!P0 I2FP.F32.U32 R21, R27 ;  /* 0x0000001b00158245 */ /* 0x000fe40000201000 */
[----:B------:R-:W-:Y:S01]  /*0a10*/  @!P1 I2FP.F32.U32 R21, R14 ;  /* 0x0000000e00159245 */ /* 0x000fe20000201000 */
[----:B------:R-:W-:Y:S01]  /*0a20*/  VIADD R14, R27, 0x2 ;  /* 0x000000021b0e7836 */ /* 0x000fe20000000000 */
[----:B--2---:R-:W-:-:S02]  /*0a30*/  FSETP.GTU.AND P0, PT, R16, RZ, PT ;  /* 0x000000ff1000720b */ /* 0x004fc40003f0c000 */
[----:B------:R-:W-:Y:S02]  /*0a40*/  FSETP.GTU.AND P1, PT, R17, RZ, PT ;  /* 0x000000ff1100720b */ /* 0x000fe40003f2c000 */
[----:B------:R-:W-:Y:S01]  /*0a50*/  @!P2 I2FP.F32.U32 R21, R14 ;  /* 0x0000000e0015a245 */ /* 0x000fe20000201000 */
[----:B------:R-:W-:-:S05]  /*0a60*/  VIADD R14, R27, 0x3 ;  /* 0x000000031b0e7836 */ /* 0x000fca0000000000 */
[----:B------:R-:W-:Y:S01]  /*0a70*/  @!P3 I2FP.F32.U32 R21, R14 ;  /* 0x0000000e0015b245 */ /* 0x000fe20000201000 */
[----:B------:R-:W-:Y:S01]  /*0a80*/  VIADD R14, R27, 0x4 ;  /* 0x000000041b0e7836 */ /* 0x000fe20000000000 */
[----:B0-----:R-:W-:Y:S02]  /*0a90*/  FSETP.GTU.AND P2, PT, R18, RZ, PT ;  /* 0x000000ff1200720b */ /* 0x001fe40003f4c000 */
[----:B------:R-:W-:Y:S02]  /*0aa0*/  FSETP.GTU.AND P3, PT, R19, RZ, PT ;  /* 0x000000ff1300720b */ /* 0x000fe40003f6c000 */
[----:B------:R-:W-:Y:S01]  /*0ab0*/  @!P0 I2FP.F32.U32 R21, R14 ;  /* 0x0000000e00158245 */ /* 0x000fe20000201000 */
[----:B------:R-:W-:-:S05]  /*0ac0*/  VIADD R14, R27, 0x5 ;  /* 0x000000051b0e7836 */ /* 0x000fca0000000000 */
[----:B------:R-:W-:Y:S01]  /*0ad0*/  @!P1 I2FP.F32.U32 R21, R14 ;  /* 0x0000000e00159245 */ /* 0x000fe20000201000 */
[C---:B------:R-:W-:Y:S01]  /*0ae0*/  VIADD R14, R27.reuse, 0x6 ;  /* 0x000000061b0e7836 */ /* 0x040fe20000000000 */
[----:B------:R-:W-:-:S04]  /*0af0*/  IADD3 R27, PT, PT, R27, 0x8, RZ ;  /* 0x000000081b1b7810 */ /* 0x000fc80007ffe0ff */
[----:B------:R-:W-:Y:S02]  /*0b00*/  ISETP.NE.AND P0, PT, R27, R12, PT ;  /* 0x0000000c1b00720c */ /* 0x000fe40003f05270 */
[----:B------:R-:W-:Y:S02]  /*0b10*/  @!P2 I2FP.F32.U32 R21, R14 ;  /* 0x0000000e0015a245 */ /* 0x000fe40000201000 */
[----:B------:R-:W-:-:S09]  /*0b20*/  @!P3 I2FP.F32.U32 R21, R15 ;  /* 0x0000000f0015b245 */ /* 0x000fd20000201000 */
[----:B------:R-:W-:Y:S05]  /*0b30*/  @P0 BRA `(.L_x_15) ;  /* 0xfffffffc00840947 */ /* 0x000fea000383ffff */
[----:B------:R-:W-:-:S07]  /*0b40*/  IMAD.MOV.U32 R18, RZ, RZ, R12 ;  /* 0x000000ffff127224 */ /* 0x000fce00078e000c */
.L_x_14:
[----:B------:R-:W-:-:S13]  /*0b50*/  ISETP.NE.AND P0, PT, R10, RZ, PT ;  /* 0x000000ff0a00720c */ /* 0x000fda0003f05270 */
[----:B------:R-:W-:Y:S05]  /*0b60*/  @!P0 BRA `(.L_x_16) ;  /* 0x00000000008c8947 */ /* 0x000fea0003800000 */
[----:B------:R-:W-:Y:S01]  /*0b70*/  VIADD R14, R10, 0xffffffff ;  /* 0xffffffff0a0e7836 */ /* 0x000fe20000000000 */
[----:B------:R-:W-:-:S04]  /*0b80*/  LOP3.LUT P1, RZ, R8, 0x3, RZ, 0xc0, !PT ;  /* 0x0000000308ff7812 */ /* 0x000fc8000782c0ff */
[----:B------:R-:W-:-:S13]  /*0b90*/  ISETP.GE.U32.AND P0, PT, R14, 0x3, PT ;  /* 0x000000030e00780c */ /* 0x000fda0003f06070 */
[----:B------:R-:W-:Y:S05]  /*0ba0*/  @!P0 BRA `(.L_x_17) ;  /* 0x00000000003c8947 */ /* 0x000fea0003800000 */
[----:B------:R-:W-:-:S04]  /*0bb0*/  IMAD.SHL.U32 R19, R18, 0x4, RZ ;  /* 0x0000000412137824 */ /* 0x000fc800078e00ff */
[----:B------:R-:W0:Y:S08]  /*0bc0*/  LDC.64 R14, c[0x3][R19] ;  /* 0x00c00000130e7b82 */ /* 0x000e300000000a00 */
[----:B------:R-:W1:Y:S01]  /*0bd0*/  LDC.64 R16, c[0x3][R19+0x8] ;  /* 0x00c0020013107b82 */ /* 0x000e620000000a00 */
[----:B0-----:R-:W-:Y:S01]  /*0be0*/  FSETP.GTU.AND P0, PT, R14, RZ, PT ;  /* 0x000000ff0e00720b */ /* 0x001fe20003f0c000 */
[C---:B------:R-:W-:Y:S01]  /*0bf0*/  VIADD R14, R18.reuse, 0x1 ;  /* 0x00000001120e7836 */ /* 0x040fe20000000000 */
[----:B------:R-:W-:Y:S01]  /*0c00*/  FSETP.GTU.AND P2, PT, R15, RZ, PT ;  /* 0x000000ff0f00720b */ /* 0x000fe20003f4c000 */
[----:B------:R-:W-:Y:S01]  /*0c10*/  VIADD R15, R18, 0x3 ;  /* 0x00000003120f7836 */ /* 0x000fe20000000000 */
[----:B-1----:R-:W-:-:S02]  /*0c20*/  FSETP.GTU.AND P3, PT, R16, RZ, PT ;  /* 0x000000ff1000720b */ /* 0x002fc40003f6c000 */
[----:B------:R-:W-:-:S07]  /*0c30*/  FSETP.GTU.AND P4, PT, R17, RZ, PT ;  /* 0x000000ff1100720b */ /* 0x000fce0003f8c000 */
[----:B------:R-:W-:Y:S02]  /*0c40*/  @!P0 I2FP.F32.U32 R21, R18 ;  /* 0x0000001200158245 */ /* 0x000fe40000201000 */
[----:B------:R-:W-:Y:S01]  /*0c50*/  @!P2 I2FP.F32.U32 R21, R14 ;  /* 0x0000000e0015a245 */ /* 0x000fe20000201000 */
[C---:B------:R-:W-:Y:S02]  /*0c60*/  VIADD R14, R18.reuse, 0x2 ;  /* 0x00000002120e7836 */ /* 0x040fe40000000000 */
[----:B------:R-:W-:-:S03]  /*0c70*/  VIADD R18, R18, 0x4 ;  /* 0x0000000412127836 */ /* 0x000fc60000000000 */
[----:B------:R-:W-:Y:S02]  /*0c80*/  @!P3 I2FP.F32.U32 R21, R14 ;  /* 0x0000000e0015b245 */ /* 0x000fe40000201000 */
[----:B------:R-:W-:-:S07]  /*0c90*/  @!P4 I2FP.F32.U32 R21, R15 ;  /* 0x0000000f0015c245 */ /* 0x000fce0000201000 */
.L_x_17:
[----:B------:R-:W-:Y:S05]  /*0ca0*/  @!P1 BRA `(.L_x_16) ;  /* 0x00000000003c9947 */ /* 0x000fea0003800000 */
[C---:B------:R-:W-:Y:S02]  /*0cb0*/  LOP3.LUT P1, RZ, R24.reuse, 0x3, RZ, 0xc0, !PT ;  /* 0x0000000318ff7812 */ /* 0x040fe4000782c0ff */
[----:B------:R-:W-:-:S11]  /*0cc0*/  LOP3.LUT P0, RZ, R24, 0x1, RZ, 0xc0, !PT ;  /* 0x0000000118ff7812 */ /* 0x000fd6000780c0ff */
[----:B------:R-:W-:Y:S05]  /*0cd0*/  @!P1 BRA `(.L_x_18) ;  /* 0x0000000000209947 */ /* 0x000fea0003800000 */
[----:B------:R-:W-:-:S06]  /*0ce0*/  IMAD.SHL.U32 R14, R18, 0x4, RZ ;  /* 0x00000004120e7824 */ /* 0x000fcc00078e00ff */
[----:B------:R-:W0:Y:S02]  /*0cf0*/  LDC.64 R14, c[0x3][R14] ;  /* 0x00c000000e0e7b82 */ /* 0x000e240000000a00 */
[----:B0-----:R-:W-:Y:S02]  /*0d00*/  FSETP.GTU.AND P1, PT, R14, RZ, PT ;  /* 0x000000ff0e00720b */ /* 0x001fe40003f2c000 */
[----:B------:R-:W-:Y:S02]  /*0d10*/  FSETP.GTU.AND P2, PT, R15, RZ, PT ;  /* 0x000000ff0f00720b */ /* 0x000fe40003f4c000 */
[----:B------:R-:W-:-:S09]  /*0d20*/  IADD3 R15, PT, PT, R18, 0x1, RZ ;  /* 0x00000001120f7810 */ /* 0x000fd20007ffe0ff */
[----:B------:R-:W-:Y:S01]  /*0d30*/  @!P1 I2FP.F32.U32 R21, R18 ;  /* 0x0000001200159245 */ /* 0x000fe20000201000 */
[----:B------:R-:W-:Y:S01]  /*0d40*/  VIADD R18, R18, 0x2 ;  /* 0x0000000212127836 */ /* 0x000fe20000000000 */
[----:B------:R-:W-:-:S07]  /*0d50*/  @!P2 I2FP.F32.U32 R21, R15 ;  /* 0x0000000f0015a245 */ /* 0x000fce0000201000 */
.L_x_18:
[----:B------:R-:W-:-:S06]  /*0d60*/  @!P0 IMAD.SHL.U32 R14, R18, 0x4, RZ ;  /* 0x00000004120e8824 */ /* 0x000fcc00078e00ff */
[----:B------:R-:W0:Y:S02]  /*0d70*/  @!P0 LDC R14, c[0x3][R14] ;  /* 0x00c000000e0e8b82 */ /* 0x000e240000000800 */
[----:B0-----:R-:W-:-:S13]  /*0d80*/  FSETP.GTU.OR P1, PT, R14, RZ, P0 ;  /* 0x000000ff0e00720b */ /* 0x001fda000072c400 */
[----:B------:R-:W-:-:S07]  /*0d90*/  @!P1 I2FP.F32.U32 R21, R18 ;  /* 0x0000001200159245 */ /* 0x000fce0000201000 */
.L_x_16:
[----:B------:R-:W0:Y:S01]  /*0da0*/  S2UR UR9, SR_CgaCtaId ;  /* 0x00000000000979c3 */ /* 0x000e220000008800 */
[----:B------:R-:W-:Y:S02]  /*0db0*/  UMOV UR8, 0x400 ;  /* 0x0000040000087882 */ /* 0x000fe40000000000 */
[----:B0-----:R-:W-:-:S06]  /*0dc0*/  ULEA UR8, UR9, UR8, 0x18 ;  /* 0x0000000809087291 */ /* 0x001fcc000f8ec0ff */
[----:B------:R-:W-:Y:S01]  /*0dd0*/  LEA R14, R20, UR8, 0x2 ;  /* 0x00000008140e7c11 */ /* 0x000fe2000f8e10ff */
[----:B------:R-:W-:-:S04]  /*0de0*/  IMAD.IADD R20, R2, 0x1, R20 ;  /* 0x0000000102147824 */ /* 0x000fc800078e0214 */
[----:B------:R0:W-:Y:S01]  /*0df0*/  STS [R14], R21 ;  /* 0x000000150e007388 */ /* 0x0001e20000000800 */
[----:B------:R-:W-:-:S13]  /*0e00*/  ISETP.GE.AND P0, PT, R20, R3, PT ;  /* 0x000000031400720c */ /* 0x000fda0003f06270 */
[----:B0-----:R-:W-:Y:S05]  /*0e10*/  @!P0 BRA `(.L_x_19) ;  /* 0xfffffff800b08947 */ /* 0x001fea000383ffff */
[----:B------:R-:W-:Y:S05]  /*0e20*/  BRA `(.L_x_12) ;  /* 0x0000000000987947 */ /* 0x000fea0003800000 */
.L_x_13:
[C---:B------:R-:W-:Y:S01]  /*0e30*/  LOP3.LUT R17, R6.reuse, 0x3, RZ, 0xc0, !PT ;  /* 0x0000000306117812 */ /* 0x040fe200078ec0ff */
[----:B------:R-:W-:Y:S01]  /*0e40*/  BSSY.RECONVERGENT B1, `(.L_x_20) ;  /* 0x0000014000017945 */ /* 0x000fe20003800200 */
[----:B------:R-:W-:Y:S01]  /*0e50*/  ISETP.GE.U32.AND P1, PT, R6, 0x3, PT ;  /* 0x000000030600780c */ /* 0x000fe20003f26070 */
[----:B------:R-:W-:Y:S01]  /*0e60*/  IMAD.MOV.U32 R14, RZ, RZ, R22 ;  /* 0x000000ffff0e7224 */ /* 0x000fe200078e0016 */
[----:B------:R-:W-:-:S13]  /*0e70*/  ISETP.NE.AND P0, PT, R17, 0x3, PT ;  /* 0x000000031100780c */ /* 0x000fda0003f05270 */
[----:B------:R-:W-:Y:S05]  /*0e80*/  @!P0 BRA `(.L_x_21) ;  /* 0x00000000003c8947 */ /* 0x000fea0003800000 */
[----:B------:R-:W0:Y:S01]  /*0e90*/  S2UR UR9, SR_CgaCtaId ;  /* 0x00000000000979c3 */ /* 0x000e220000008800 */
[----:B------:R-:W-:Y:S01]  /*0ea0*/  UMOV UR8, 0x400 ;  /* 0x0000040000087882 */ /* 0x000fe20000000000 */
[----:B------:R-:W-:Y:S01]  /*0eb0*/  IMAD.MOV.U32 R16, RZ, RZ, -0x40800000 ;  /* 0xbf800000ff107424 */ /* 0x000fe200078e00ff */
[----:B------:R-:W-:Y:S01]  /*0ec0*/  ISETP.NE.AND P0, PT, R17, RZ, PT ;  /* 0x000000ff1100720c */ /* 0x000fe20003f05270 */
[----:B------:R-:W-:Y:S01]  /*0ed0*/  IMAD.MOV.U32 R14, RZ, RZ, R4 ;  /* 0x000000ffff0e7224 */ /* 0x000fe200078e0004 */
[----:B0-----:R-:W-:-:S06]  /*0ee0*/  ULEA UR8, UR9, UR8, 0x18 ;  /* 0x0000000809087291 */ /* 0x001fcc000f8ec0ff */
[----:B------:R-:W-:-:S05]  /*0ef0*/  LEA R15, R22, UR8, 0x2 ;  /* 0x00000008160f7c11 */ /* 0x000fca000f8e10ff */
[----:B------:R0:W-:Y:S01]  /*0f00*/  STS [R15], R16 ;  /* 0x000000100f007388 */ /* 0x0001e20000000800 */
[----:B------:R-:W-:Y:S05]  /*0f10*/  @!P0 BRA `(.L_x_21) ;  /* 0x0000000000188947 */ /* 0x000fea0003800000 */
[----:B------:R-:W-:Y:S01]  /*0f20*/  ISETP.NE.AND P0, PT, R17, 0x1, PT ;  /* 0x000000011100780c */ /* 0x000fe20003f05270 */
[----:B------:R1:W-:Y:S01]  /*0f30*/  STS [R11], R16 ;  /* 0x000000100b007388 */ /* 0x0003e20000000800 */
[----:B------:R-:W-:-:S11]  /*0f40*/  IMAD.IADD R14, R2, 0x1, R4 ;  /* 0x00000001020e7824 */ /* 0x000fd600078e0204 */
[C---:B0-----:R-:W-:Y:S01]  /*0f50*/  @P0 IMAD R15, R2.reuse, 0x4, R11 ;  /* 0x00000004020f0824 */ /* 0x041fe200078e020b */
[----:B------:R-:W-:-:S04]  /*0f60*/  @P0 IADD3 R14, PT, PT, R2, R14, RZ ;  /* 0x0000000e020e0210 */ /* 0x000fc80007ffe0ff */
[----:B------:R1:W-:Y:S03]  /*0f70*/  @P0 STS [R15], R16 ;  /* 0x000000100f000388 */ /* 0x0003e60000000800 */
.L_x_21:
[----:B------:R-:W-:Y:S05]  /*0f80*/  BSYNC.RECONVERGENT B1 ;  /* 0x0000000000017941 */ /* 0x000fea0003800200 */
.L_x_20:
[----:B------:R-:W-:Y:S05]  /*0f90*/  @!P1 BRA `(.L_x_12) ;  /* 0x00000000003c9947 */ /* 0x000fea0003800000 */
[----:B01----:R-:W0:Y:S01]  /*0fa0*/  S2R R16, SR_CgaCtaId ;  /* 0x0000000000107919 */ /* 0x003e220000008800 */
[----:B------:R-:W-:Y:S01]  /*0fb0*/  MOV R15, 0x400 ;  /* 0x00000400000f7802 */ /* 0x000fe20000000f00 */
[----:B------:R-:W-:-:S03]  /*0fc0*/  IMAD.MOV.U32 R18, RZ, RZ, -0x40800000 ;  /* 0xbf800000ff127424 */ /* 0x000fc600078e00ff */
[----:B0-----:R-:W-:-:S07]  /*0fd0*/  LEA R21, R16, R15, 0x18 ;  /* 0x0000000f10157211 */ /* 0x001fce00078ec0ff */
.L_x_22:
[----:B--2---:R-:W-:Y:S02]  /*0fe0*/  IMAD R15, R14, 0x4, R21 ;  /* 0x000000040e0f7824 */ /* 0x004fe400078e0215 */
[C---:B------:R-:W-:Y:S02]  /*0ff0*/  IMAD R14, R2.reuse, 0x4, R14 ;  /* 0x00000004020e7824 */ /* 0x040fe400078e020e */
[----:B------:R-:W-:Y:S01]  /*1000*/  IMAD R17, R2, 0x4, R15 ;  /* 0x0000000402117824 */ /* 0x000fe200078e020f */
[----:B------:R2:W-:Y:S02]  /*1010*/  STS [R15], R18 ;  /* 0x000000120f007388 */ /* 0x0005e40000000800 */
[----:B------:R-:W-:Y:S01]  /*1020*/  ISETP.GE.AND P0, PT, R14, R3, PT ;  /* 0x000000030e00720c */ /* 0x000fe20003f06270 */
[C---:B------:R-:W-:Y:S01]  /*1030*/  IMAD R19, R2.reuse, 0x4, R17 ;  /* 0x0000000402137824 */ /* 0x040fe200078e0211 */
[----:B------:R2:W-:Y:S03]  /*1040*/  STS [R17], R18 ;  /* 0x0000001211007388 */ /* 0x0005e60000000800 */
[----:B------:R-:W-:Y:S01]  /*1050*/  IMAD R16, R2, 0x4, R19 ;  /* 0x0000000402107824 */ /* 0x000fe200078e0213 */
[----:B------:R2:W-:Y:S04]  /*1060*/  STS [R19], R18 ;  /* 0x0000001213007388 */ /* 0x0005e80000000800 */
[----:B------:R2:W-:Y:S03]  /*1070*/  STS [R16], R18 ;  /* 0x0000001210007388 */ /* 0x0005e60000000800 */
[----:B------:R-:W-:Y:S05]  /*1080*/  @!P0 BRA `(.L_x_22) ;  /* 0xfffffffc00d48947 */ /* 0x000fea000383ffff */
.L_x_12:
[----:B------:R-:W-:Y:S05]  /*1090*/  BSYNC.RECONVERGENT B0 ;  /* 0x0000000000007941 */ /* 0x000fea0003800200 */
.L_x_11:
[----:B------:R-:W3:Y:S02]  /*10a0*/  LDCU UR10, c[0x0][0x3a4] ;  /* 0x00007480ff0a77ac */ /* 0x000ee40008000800 */
[----:B---3--:R-:W-:Y:S01]  /*10b0*/  UISETP.GE.AND UP1, UPT, UR10, URZ, UPT ;  /* 0x000000ff0a00728c */ /* 0x008fe2000bf26270 */
[----:B------:R-:W-:Y:S08]  /*10c0*/  BAR.SYNC.DEFER_BLOCKING 0x0 ;  /* 0x0000000000007b1d */ /* 0x000ff00000010000 */
[----:B------:R-:W-:Y:S05]  /*10d0*/  BRA.U !UP1, `(.L_x_23) ;  /* 0x0000000909187547 */ /* 0x000fea000b800000 */
[----:B------:R-:W-:-:S05]  /*10e0*/  UMOV UR8, UR6 ;  /* 0x0000000600087c82 */ /* 0x000fca0008000000 */
.L_x_35:
[----:B---3--:R-:W3:Y:S01]  /*10f0*/  LDCU UR10, c[0x0][0x3a4] ;  /* 0x00007480ff0a77ac */ /* 0x008ee20008000800 */
[----:B------:R-:W-:Y:S01]  /*1100*/  VIADD R14, R7, UR8 ;  /* 0x00000008070e7c36 */ /* 0x000fe20008000000 */
[----:B------:R-:W-:Y:S01]  /*1110*/  UISETP.GE.U32.AND UP2, UPT, UR15, 0x3, UPT ;  /* 0x000000030f00788c */ /* 0x000fe2000bf46070 */
[----:B------:R-:W-:Y:S01]  /*1120*/  UMOV UR9, UR8 ;  /* 0x0000000800097c82 */ /* 0x000fe20008000000 */
[----:B------:R-:W-:Y:S02]  /*1130*/  UIADD3 UR8, UPT, UPT, UR8, 0x1, URZ ;  /* 0x0000000108087890 */ /* 0x000fe4000fffe0ff */
[----:B---3--:R-:W-:-:S03]  /*1140*/  UISETP.NE.AND UP1, UPT, UR9, UR10, UPT ;  /* 0x0000000a0900728c */ /* 0x008fc6000bf25270 */
[----:B------:R-:W-:Y:S02]  /*1150*/  UMOV UR9, UR6 ;  /* 0x0000000600097c82 */ /* 0x000fe40008000000 */
[----:B------:R-:W-:Y:S06]  /*1160*/  BRA.U !UP2, `(.L_x_24) ;  /* 0x000000050a447547 */ /* 0x000fec000b800000 */
[----:B------:R-:W3:Y:S01]  /*1170*/  S2UR UR10, SR_CgaCtaId ;  /* 0x00000000000a79c3 */ /* 0x000ee20000008800 */
[----:B------:R-:W-:Y:S01]  /*1180*/  UMOV UR9, 0x400 ;  /* 0x0000040000097882 */ /* 0x000fe20000000000 */
[----:B------:R-:W4:Y:S01]  /*1190*/  LDCU UR12, c[0x0][0x3a4] ;  /* 0x00007480ff0c77ac */ /* 0x000f220008000800 */
[----:B---3--:R-:W-:-:S06]  /*11a0*/  ULEA UR9, UR10, UR9, 0x18 ;  /* 0x000000090a097291 */ /* 0x008fcc000f8ec0ff */
[----:B012---:R-:W-:Y:S01]  /*11b0*/  IMAD.U32 R15, RZ, RZ, UR9 ;  /* 0x00000009ff0f7e24 */ /* 0x007fe2000f8e00ff */
[----:B----4-:R-:W-:-:S06]  /*11c0*/  UMOV UR9, UR6 ;  /* 0x0000000600097c82 */ /* 0x010fcc0008000000 */
.L_x_33:
[----:B0123--:R-:W-:Y:S01]  /*11d0*/  IADD3 R16, PT, PT, R5, UR9, RZ ;  /* 0x0000000905107c10 */ /* 0x00ffe2000fffe0ff */
[----:B------:R-:W-:Y:S04]  /*11e0*/  BSSY.RECONVERGENT B0, `(.L_x_25) ;  /* 0x0000012000007945 */ /* 0x000fe80003800200 */
[----:B------:R-:W-:-:S04]  /*11f0*/  IMAD R16, R25, R16, R14 ;  /* 0x0000001019107224 */ /* 0x000fc800078e020e */
[----:B------:R-:W-:-:S04]  /*1200*/  IMAD R16, R16, 0x4, R15 ;  /* 0x0000000410107824 */ /* 0x000fc800078e020f */
[----:B------:R-:W-:Y:S01]  /*1210*/  IMAD R20, R25, 0x4, R16 ;  /* 0x0000000419147824 */ /* 0x000fe200078e0210 */
[----:B------:R-:W0:Y:S02]  /*1220*/  LDS R18, [R16] ;  /* 0x0000000010127984 */ /* 0x000e240000000800 */
[----:B0-----:R-:W-:-:S04]  /*1230*/  FSETP.GEU.AND P0, PT, R18, R9, PT ;  /* 0x000000091200720b */ /* 0x001fc80003f0e000 */
[----:B------:R-:W-:-:S13]  /*1240*/  FSETP.LTU.OR P0, PT, R18, RZ, P0 ;  /* 0x000000ff1200720b */ /* 0x000fda0000709400 */
[----:B------:R-:W-:Y:S05]  /*1250*/  @P0 BRA `(.L_x_26) ;  /* 0x0000000000280947 */ /* 0x000fea0003800000 */
[----:B------:R-:W0:Y:S01]  /*1260*/  S2UR UR11, SR_CgaCtaId ;  /* 0x00000000000b79c3 */ /* 0x000e220000008800 */
[----:B------:R-:W1:Y:S01]  /*1270*/  F2I.TRUNC.NTZ R15, R18 ;  /* 0x00000012000f7305 */ /* 0x000e62000020f100 */
[----:B------:R-:W-:Y:S01]  /*1280*/  UMOV UR10, 0x400 ;  /* 0x00000400000a7882 */ /* 0x000fe20000000000 */
[----:B-1----:R-:W-:Y:S01]  /*1290*/  IMAD R16, R2, R15, R13 ;  /* 0x0000000f02107224 */ /* 0x002fe200078e020d */
[----:B0-----:R-:W-:-:S06]  /*12a0*/  ULEA UR10, UR11, UR10, 0x18 ;  /* 0x0000000a0b0a7291 */ /* 0x001fcc000f8ec0ff */
[----:B------:R-:W-:-:S04]  /*12b0*/  IMAD.U32 R15, RZ, RZ, UR10 ;  /* 0x0000000aff0f7e24 */ /* 0x000fc8000f8e00ff */
[----:B------:R-:W-:-:S05]  /*12c0*/  IMAD R16, R16, 0x4, R15 ;  /* 0x0000000410107824 */ /* 0x000fca00078e020f */
[----:B------:R-:W0:Y:S02]  /*12d0*/  LDS R17, [R16] ;  /* 0x0000000010117984 */ /* 0x000e240000000800 */
[----:B0-----:R-:W-:-:S05]  /*12e0*/  FADD R17, R17, 1 ;  /* 0x3f80000011117421 */ /* 0x001fca0000000000 */
[----:B------:R0:W-:Y:S02]  /*12f0*/  STS [R16], R17 ;  /* 0x0000001110007388 */ /* 0x0001e40000000800 */
.L_x_26:
[----:B------:R-:W-:Y:S05]  /*1300*/  BSYNC.RECONVERGENT B0 ;  /* 0x0000000000007941 */ /* 0x000fea0003800200 */
.L_x_25:
[----:B------:R-:W1:Y:S01]  /*1310*/  LDS R18, [R20] ;  /* 0x0000000014127984 */ /* 0x000e620000000800 */
[----:B------:R-:W-:Y:S01]  /*1320*/  BSSY.RECONVERGENT B0, `(.L_x_27) ;  /* 0x000000f000007945 */ /* 0x000fe20003800200 */
[----:B------:R-:W-:Y:S01]  /*1330*/  IMAD R24, R25, 0x4, R20 ;  /* 0x0000000419187824 */ /* 0x000fe200078e0214 */
[----:B-1----:R-:W-:-:S04]  /*1340*/  FSETP.GEU.AND P0, PT, R18, R9, PT ;  /* 0x000000091200720b */ /* 0x002fc80003f0e000 */
[----:B------:R-:W-:-:S13]  /*1350*/  FSETP.LTU.OR P0, PT, R18, RZ, P0 ;  /* 0x000000ff1200720b */ /* 0x000fda0000709400 */
[----:B------:R-:W-:Y:S05]  /*1360*/  @P0 BRA `(.L_x_28) ;  /* 0x0000000000280947 */ /* 0x000fea0003800000 */
[----:B------:R-:W1:Y:S01]  /*1370*/  S2UR UR11, SR_CgaCtaId ;  /* 0x00000000000b79c3 */ /* 0x000e620000008800 */
[----:B------:R-:W0:Y:S01]  /*1380*/  F2I.TRUNC.NTZ R15, R18 ;  /* 0x00000012000f7305 */ /* 0x000e22000020f100 */
[----:B------:R-:W-:Y:S01]  /*1390*/  UMOV UR10, 0x400 ;  /* 0x00000400000a7882 */ /* 0x000fe20000000000 */
[----:B0-----:R-:W-:Y:S01]  /*13a0*/  IMAD R16, R2, R15, R13 ;  /* 0x0000000f02107224 */ /* 0x001fe200078e020d */
[----:B-1----:R-:W-:-:S06]  /*13b0*/  ULEA UR10, UR11, UR10, 0x18 ;  /* 0x0000000a0b0a7291 */ /* 0x002fcc000f8ec0ff */
[----:B------:R-:W-:-:S04]  /*13c0*/  IMAD.U32 R15, RZ, RZ, UR10 ;  /* 0x0000000aff0f7e24 */ /* 0x000fc8000f8e00ff */
[----:B------:R-:W-:-:S05]  /*13d0*/  IMAD R16, R16, 0x4, R15 ;  /* 0x0000000410107824 */ /* 0x000fca00078e020f */
[----:B------:R-:W0:Y:S02]  /*13e0*/  LDS R17, [R16] ;  /* 0x0000000010117984 */ /* 0x000e240000000800 */
[----:B0-----:R-:W-:-:S05]  /*13f0*/  FADD R17, R17, 1 ;  /* 0x3f80000011117421 */ /* 0x001fca0000000000 */
[----:B------:R1:W-:Y:S02]  /*1400*/  STS [R16], R17 ;  /* 0x0000001110007388 */ /* 0x0003e40000000800 */
.L_x_28:
[----:B------:R-:W-:Y:S05]  /*1410*/  BSYNC.RECONVERGENT B0 ;  /* 0x0000000000007941 */ /* 0x000fea0003800200 */
.L_x_27:
[----:B------:R-:W2:Y:S01]  /*1420*/  LDS R20, [R24] ;  /* 0x0000000018147984 */ /* 0x000ea20000000800 */
[----:B------:R-:W-:Y:S01]  /*1430*/  BSSY.RECONVERGENT B0, `(.L_x_29) ;  /* 0x000000f000007945 */ /* 0x000fe20003800200 */
[----:B------:R-:W-:Y:S01]  /*1440*/  IMAD R18, R25, 0x4, R24 ;  /* 0x0000000419127824 */ /* 0x000fe200078e0218 */
[----:B--2---:R-:W-:-:S04]  /*1450*/  FSETP.GEU.AND P0, PT, R20, R9, PT ;  /* 0x000000091400720b */ /* 0x004fc80003f0e000 */
[----:B------:R-:W-:-:S13]  /*1460*/  FSETP.LTU.OR P0, PT, R20, RZ, P0 ;  /* 0x000000ff1400720b */ /* 0x000fda0000709400 */
[----:B------:R-:W-:Y:S05]  /*1470*/  @P0 BRA `(.L_x_30) ;  /* 0x0000000000280947 */ /* 0x000fea0003800000 */
[----:B------:R-:W2:Y:S01]  /*1480*/  S2UR UR11, SR_CgaCtaId ;  /* 0x00000000000b79c3 */ /* 0x000ea20000008800 */
[----:B------:R-:W0:Y:S01]  /*1490*/  F2I.TRUNC.NTZ R15, R20 ;  /* 0x00000014000f7305 */ /* 0x000e22000020f100 */
[----:B------:R-:W-:Y:S01]  /*14a0*/  UMOV UR10, 0x400 ;  /* 0x00000400000a7882 */ /* 0x000fe20000000000 */
[----:B01----:R-:W-:Y:S01]  /*14b0*/  IMAD R16, R2, R15, R13 ;  /* 0x0000000f02107224 */ /* 0x003fe200078e020d */
[----:B--2---:R-:W-:-:S06]  /*14c0*/  ULEA UR10, UR11, UR10, 0x18 ;  /* 0x0000000a0b0a7291 */ /* 0x004fcc000f8ec0ff */
[----:B------:R-:W-:-:S05]  /*14d0*/  MOV R15, UR10 ;  /* 0x0000000a000f7c02 */ /* 0x000fca0008000f00 */
[----:B------:R-:W-:-:S05]  /*14e0*/  IMAD R16, R16, 0x4, R15 ;  /* 0x0000000410107824 */ /* 0x000fca00078e020f */
[----:B------:R-:W0:Y:S02]  /*14f0*/  LDS R17, [R16] ;  /* 0x0000000010117984 */ /* 0x000e240000000800 */
[----:B0-----:R-:W-:-:S05]  /*1500*/  FADD R17, R17, 1 ;  /* 0x3f80000011117421 */ /* 0x001fca0000000000 */
[----:B------:R2:W-:Y:S02]  /*1510*/  STS [R16], R17 ;  /* 0x0000001110007388 */ /* 0x0005e40000000800 */
.L_x_30:
[----:B------:R-:W-:Y:S05]  /*1520*/  BSYNC.RECONVERGENT B0 ;  /* 0x0000000000007941 */ /* 0x000fea0003800200 */
.L_x_29:
[----:B------:R-:W3:Y:S01]  /*1530*/  LDS R18, [R18] ;  /* 0x0000000012127984 */ /* 0x000ee20000000800 */
[----:B------:R-:W-:Y:S01]  /*1540*/  BSSY.RECONVERGENT B0, `(.L_x_31) ;  /* 0x000000e000007945 */ /* 0x000fe20003800200 */
[----:B---3--:R-:W-:-:S04]  /*1550*/  FSETP.GEU.AND P0, PT, R18, R9, PT ;  /* 0x000000091200720b */ /* 0x008fc80003f0e000 */
[----:B------:R-:W-:-:S13]  /*1560*/  FSETP.LTU.OR P0, PT, R18, RZ, P0 ;  /* 0x000000ff1200720b */ /* 0x000fda0000709400 */
[----:B------:R-:W-:Y:S05]  /*1570*/  @P0 BRA `(.L_x_32) ;  /* 0x0000000000280947 */ /* 0x000fea0003800000 */
[----:B------:R-:W3:Y:S01]  /*1580*/  S2UR UR11, SR_CgaCtaId ;  /* 0x00000000000b79c3 */ /* 0x000ee20000008800 */
[----:B------:R-:W0:Y:S01]  /*1590*/  F2I.TRUNC.NTZ R15, R18 ;  /* 0x00000012000f7305 */ /* 0x000e22000020f100 */
[----:B------:R-:W-:Y:S01]  /*15a0*/  UMOV UR10, 0x400 ;  /* 0x00000400000a7882 */ /* 0x000fe20000000000 */
[----:B012---:R-:W-:Y:S01]  /*15b0*/  IMAD R16, R2, R15, R13 ;  /* 0x0000000f02107224 */ /* 0x007fe200078e020d */
[----:B---3--:R-:W-:-:S06]  /*15c0*/  ULEA UR10, UR11, UR10, 0x18 ;  /* 0x0000000a0b0a7291 */ /* 0x008fcc000f8ec0ff */
[----:B------:R-:W-:-:S04]  /*15d0*/  IMAD.U32 R15, RZ, RZ, UR10 ;  /* 0x0000000aff0f7e24 */ /* 0x000fc8000f8e00ff */
[----:B------:R-:W-:-:S05]  /*15e0*/  IMAD R16, R16, 0x4, R15 ;  /* 0x0000000410107824 */ /* 0x000fca00078e020f */
[----:B------:R-:W0:Y:S02]  /*15f0*/  LDS R17, [R16] ;  /* 0x0000000010117984 */ /* 0x000e240000000800 */
[----:B0-----:R-:W-:-:S05]  /*1600*/  FADD R17, R17, 1 ;  /* 0x3f80000011117421 */ /* 0x001fca0000000000 */
[----:B------:R3:W-:Y:S02]  /*1610*/  STS [R16], R17 ;  /* 0x0000001110007388 */ /* 0x0007e40000000800 */
.L_x_32:
[----:B------:R-:W-:Y:S05]  /*1620*/  BSYNC.RECONVERGENT B0 ;  /* 0x0000000000007941 */ /* 0x000fea0003800200 */
.L_x_31:
[----:B------:R-:W-:Y:S01]  /*1630*/  UIADD3 UR9, UPT, UPT, UR9, 0x4, URZ ;  /* 0x0000000409097890 */ /* 0x000fe2000fffe0ff */
[----:B------:R-:W-:-:S03]  /*1640*/  UMOV UR10, UR12 ;  /* 0x0000000c000a7c82 */ /* 0x000fc60008000000 */
[----:B------:R-:W-:-:S04]  /*1650*/  UIADD3 UR11, UPT, UPT, UR9, UR10, URZ ;  /* 0x0000000a090b7290 */ /* 0x000fc8000fffe0ff */
[----:B------:R-:W-:-:S09]  /*1660*/  UISETP.NE.AND UP2, UPT, UR11, UR7, UPT ;  /* 0x000000070b00728c */ /* 0x000fd2000bf45270 */
[----:B------:R-:W-:Y:S05]  /*1670*/  BRA.U UP2, `(.L_x_33) ;  /* 0xfffffff902d47547 */ /* 0x000fea000b83ffff */
.L_x_24:
[----:B------:R-:W-:-:S09]  /*1680*/  ULOP3.LUT UP2, URZ, UR10, 0x1, URZ, 0xc0, !UPT ;  /* 0x000000010aff7892 */ /* 0x000fd2000f84c0ff */
[----:B------:R-:W-:Y:S05]  /*1690*/  BRA.U !UP2, `(.L_x_34) ;  /* 0x000000010a687547 */ /* 0x000fea000b800000 */
[----:B------:R-:W4:Y:S01]  /*16a0*/  S2UR UR12, SR_CgaCtaId ;  /* 0x00000000000c79c3 */ /* 0x000f220000008800 */
[----:B012---:R-:W-:Y:S01]  /*16b0*/  VIADD R15, R5, UR9 ;  /* 0x00000009050f7c36 */ /* 0x007fe20008000000 */
[----:B------:R-:W-:Y:S01]  /*16c0*/  UMOV UR11, 0x400 ;  /* 0x00000400000b7882 */ /* 0x000fe20000000000 */
[----:B------:R-:W-:Y:S02]  /*16d0*/  UIADD3 UR9, UPT, UPT, UR9, 0x2, URZ ;  /* 0x0000000209097890 */ /* 0x000fe4000fffe0ff */
[----:B------:R-:W-:Y:S01]  /*16e0*/  IMAD R15, R25, R15, R14 ;  /* 0x0000000f190f7224 */ /* 0x000fe200078e020e */
[----:B----4-:R-:W-:-:S06]  /*16f0*/  ULEA UR11, UR12, UR11, 0x18 ;  /* 0x0000000b0c0b7291 */ /* 0x010fcc000f8ec0ff */
[----:B------:R-:W-:-:S05]  /*1700*/  LEA R18, R15, UR11, 0x2 ;  /* 0x0000000b0f127c11 */ /* 0x000fca000f8e10ff */
[----:B------:R-:W0:Y:S01]  /*1710*/  LDS R20, [R18] ;  /* 0x0000000012147984 */ /* 0x000e220000000800 */
[----:B---3--:R-:W-:Y:S01]  /*1720*/  IMAD R17, R25, 0x4, R18 ;  /* 0x0000000419117824 */ /* 0x008fe200078e0212 */
[----:B0-----:R-:W-:-:S04]  /*1730*/  FSETP.GEU.AND P0, PT, R20, R9, PT ;  /* 0x000000091400720b */ /* 0x001fc80003f0e000 */
[----:B------:R-:W-:-:S13]  /*1740*/  FSETP.LTU.OR P0, PT, R20, RZ, P0 ;  /* 0x000000ff1400720b */ /* 0x000fda0000709400 */
[----:B------:R-:W0:Y:S02]  /*1750*/  @!P0 F2I.TRUNC.NTZ R15, R20 ;  /* 0x00000014000f8305 */ /* 0x000e24000020f100 */
[----:B0-----:R-:W-:-:S05]  /*1760*/  @!P0 IMAD R15, R2, R15, R13 ;  /* 0x0000000f020f8224 */ /* 0x001fca00078e020d */
[----:B------:R-:W-:-:S05]  /*1770*/  @!P0 LEA R15, R15, UR11, 0x2 ;  /* 0x0000000b0f0f8c11 */ /* 0x000fca000f8e10ff */
[----:B------:R-:W0:Y:S02]  /*1780*/  @!P0 LDS R16, [R15] ;  /* 0x000000000f108984 */ /* 0x000e240000000800 */
[----:B0-----:R-:W-:-:S05]  /*1790*/  @!P0 FADD R16, R16, 1 ;  /* 0x3f80000010108421 */ /* 0x001fca0000000000 */
[----:B------:R-:W-:Y:S04]  /*17a0*/  @!P0 STS [R15], R16 ;  /* 0x000000100f008388 */ /* 0x000fe80000000800 */
[----:B------:R-:W0:Y:S02]  /*17b0*/  LDS R24, [R17] ;  /* 0x0000000011187984 */ /* 0x000e240000000800 */
[----:B0-----:R-:W-:-:S04]  /*17c0*/  FSETP.GEU.AND P0, PT, R24, R9, PT ;  /* 0x000000091800720b */ /* 0x001fc80003f0e000 */
[----:B------:R-:W-:-:S13]  /*17d0*/  FSETP.LTU.OR P0, PT, R24, RZ, P0 ;  /* 0x000000ff1800720b */ /* 0x000fda0000709400 */
[----:B------:R-:W0:Y:S02]  /*17e0*/  @!P0 F2I.TRUNC.NTZ R18, R24 ;  /* 0x0000001800128305 */ /* 0x000e24000020f100 */
[----:B0-----:R-:W-:-:S05]  /*17f0*/  @!P0 IMAD R18, R2, R18, R13 ;  /* 0x0000001202128224 */ /* 0x001fca00078e020d */
[----:B------:R-:W-:-:S05]  /*1800*/  @!P0 LEA R18, R18, UR11, 0x2 ;  /* 0x0000000b12128c11 */ /* 0x000fca000f8e10ff */
[----:B------:R-:W0:Y:S02]  /*1810*/  @!P0 LDS R19, [R18] ;  /* 0x0000000012138984 */ /* 0x000e240000000800 */
[----:B0-----:R-:W-:-:S05]  /*1820*/  @!P0 FADD R19, R19, 1 ;  /* 0x3f80000013138421 */ /* 0x001fca0000000000 */
[----:B------:R4:W-:Y:S02]  /*1830*/  @!P0 STS [R18], R19 ;  /* 0x0000001312008388 */ /* 0x0009e40000000800 */
.L_x_34:
[----:B------:R-:W5:Y:S01]  /*1840*/  S2UR UR11, SR_CgaCtaId ;  /* 0x00000000000b79c3 */ /* 0x000f620000008800 */
[----:B012---:R-:W-:Y:S01]  /*1850*/  VIADD R15, R5, UR9 ;  /* 0x00000009050f7c36 */ /* 0x007fe20008000000 */
[----:B------:R-:W-:-:S03]  /*1860*/  UMOV UR9, 0x400 ;  /* 0x0000040000097882 */ /* 0x000fc60000000000 */
[----:B------:R-:W-:Y:S01]  /*1870*/  IMAD R15, R25, R15, R14 ;  /* 0x0000000f190f7224 */ /* 0x000fe200078e020e */
[----:B-----5:R-:W-:-:S06]  /*1880*/  ULEA UR9, UR11, UR9, 0x18 ;  /* 0x000000090b097291 */ /* 0x020fcc000f8ec0ff */
[----:B------:R-:W-:-:S05]  /*1890*/  LEA R15, R15, UR9, 0x2 ;  /* 0x000000090f0f7c11 */ /* 0x000fca000f8e10ff */
[----:B----4-:R-:W0:Y:S02]  /*18a0*/  LDS R18, [R15] ;  /* 0x000000000f127984 */ /* 0x010e240000000800 */
[----:B0-----:R-:W-:-:S04]  /*18b0*/  FSETP.GEU.AND P0, PT, R18, R9, PT ;  /* 0x000000091200720b */ /* 0x001fc80003f0e000 */
[----:B------:R-:W-:-:S13]  /*18c0*/  FSETP.LTU.OR P0, PT, R18, RZ, P0 ;  /* 0x000000ff1200720b */ /* 0x000fda0000709400 */
[----:B------:R-:W0:Y:S02]  /*18d0*/  @!P0 F2I.TRUNC.NTZ R14, R18 ;  /* 0x00000012000e8305 */ /* 0x000e24000020f100 */
[----:B0-----:R-:W-:-:S05]  /*18e0*/  @!P0 IMAD R14, R2, R14, R13 ;  /* 0x0000000e020e8224 */ /* 0x001fca00078e020d */
[----:B------:R-:W-:-:S05]  /*18f0*/  @!P0 LEA R14, R14, UR9, 0x2 ;  /* 0x000000090e0e8c11 */ /* 0x000fca000f8e10ff */
[----:B---3--:R-:W0:Y:S02]  /*1900*/  @!P0 LDS R16, [R14] ;  /* 0x000000000e108984 */ /* 0x008e240000000800 */
[----:B0-----:R-:W-:-:S05]  /*1910*/  @!P0 FADD R17, R16, 1 ;  /* 0x3f80000010118421 */ /* 0x001fca0000000000 */
[----:B------:R3:W-:Y:S01]  /*1920*/  @!P0 STS [R14], R17 ;  /* 0x000000110e008388 */ /* 0x0007e20000000800 */
[----:B------:R-:W-:Y:S05]  /*1930*/  BRA.U UP1, `(.L_x_35) ;  /* 0xfffffff501ec7547 */ /* 0x000fea000b83ffff */
.L_x_23:
[----:B------:R-:W-:Y:S06]  /*1940*/  BAR.SYNC.DEFER_BLOCKING 0x0 ;  /* 0x0000000000007b1d */ /* 0x000fec0000010000 */
[----:B------:R-:W-:Y:S05]  /*1950*/  BRA.U UP0, `(.L_x_36) ;  /* 0xffffffed00b87547 */ /* 0x000fea000b83ffff */
.L_x_10:
[----:B------:R-:W-:Y:S01]  /*1960*/  UISETP.GE.AND UP0, UPT, UR10, 0x1, UPT ;  /* 0x000000010a00788c */ /* 0x000fe2000bf06270 */
[----:B------:R-:W4:Y:S08]  /*1970*/  LDCU.64 UR12, c[0x0][0x358] ;  /* 0x00006b00ff0c77ac */ /* 0x000f300008000a00 */
[----:B------:R-:W-:Y:S05]  /*1980*/  BRA.U !UP0, `(.L_x_37) ;  /* 0x0000002508f47547 */ /* 0x000fea000b800000 */
[----:B------:R-:W-:Y:S01]  /*1990*/  IMAD R3, R0, UR14, RZ ;  /* 0x0000000e00037c24 */ /* 0x000fe2000f8e02ff */
[----:B------:R-:W-:Y:S01]  /*19a0*/  UIADD3 UR4, UPT, UPT, UR15, UR14, URZ ;  /* 0x0000000e0f047290 */ /* 0x000fe2000fffe0ff */
[----:B------:R-:W5:Y:S01]  /*19b0*/  S2UR UR9, SR_CgaCtaId ;  /* 0x00000000000979c3 */ /* 0x000f620000008800 */
[----:B------:R-:W0:Y:S01]  /*19c0*/  LDCU UR11, c[0x0][0x388] ;  /* 0x00007100ff0b77ac */ /* 0x000e220008000800 */
[----:B------:R-:W3:Y:S01]  /*19d0*/  I2F.U32.RP R4, R3 ;  /* 0x0000000300047306 */ /* 0x000ee20000209000 */
[----:B--2---:R-:W-:Y:S01]  /*19e0*/  IADD3 R2, PT, PT, R22, R3, RZ ;  /* 0x0000000316027210 */ /* 0x004fe20007ffe0ff */
[----:B-1----:R-:W-:Y:S01]  /*19f0*/  IMAD.MOV R11, RZ, RZ, -R3 ;  /* 0x000000ffff0b7224 */ /* 0x002fe200078e0a03 */
[----:B------:R-:W-:Y:S01]  /*1a00*/  ISETP.NE.U32.AND P2, PT, R3, RZ, PT ;  /* 0x000000ff0300720c */ /* 0x000fe20003f45070 */
[----:B------:R-:W-:Y:S01]  /*1a10*/  IMAD R5, R25, UR4, RZ ;  /* 0x0000000419057c24 */ /* 0x000fe2000f8e02ff */
[----:B------:R-:W-:Y:S01]  /*1a20*/  UMOV UR4, 0x400 ;  /* 0x0000040000047882 */ /* 0x000fe20000000000 */
[----:B------:R-:W-:-:S03]  /*1a30*/  UIADD3 UR7, UPT, UPT, UR15, 0x1, URZ ;  /* 0x000000010f077890 */ /* 0x000fc6000fffe0ff */
[-C--:B------:R-:W-:Y:S01]  /*1a40*/  ISETP.GE.AND P0, PT, R2, R5.reuse, PT ;  /* 0x000000050200720c */ /* 0x080fe20003f06270 */
[----:B------:R-:W-:Y:S01]  /*1a50*/  ULOP3.LUT UR7, UR7, 0xfffffffc, URZ, 0xc0, !UPT ;  /* 0xfffffffc07077892 */ /* 0x000fe2000f8ec0ff */
[----:B------:R-:W-:Y:S02]  /*1a60*/  VIMNMX R9, PT, PT, R5, R2, !PT ;  /* 0x0000000205097248 */ /* 0x000fe40007fe0100 */
[----:B------:R-:W-:Y:S01]  /*1a70*/  IADD3 R8, PT, PT, R22, R5, RZ ;  /* 0x0000000516087210 */ /* 0x000fe20007ffe0ff */
[----:B---3--:R-:W1:Y:S01]  /*1a80*/  MUFU.RCP R4, R4 ;  /* 0x0000000400047308 */ /* 0x008e620000001000 */
[----:B0-----:R-:W-:Y:S02]  /*1a90*/  UIADD3 UR8, UPT, UPT, UR11, 0x1, URZ ;  /* 0x000000010b087890 */ /* 0x001fe4000fffe0ff */
[----:B------:R-:W-:Y:S02]  /*1aa0*/  ULOP3.LUT UR17, UR11, 0x1, URZ, 0xc0, !UPT ;  /* 0x000000010b117892 */ /* 0x000fe4000f8ec0ff */
[----:B------:R-:W-:-:S02]  /*1ab0*/  ULOP3.LUT UR18, UR8, 0x7, URZ, 0xc0, !UPT ;  /* 0x0000000708127892 */ /* 0x000fc4000f8ec0ff */
[----:B-----5:R-:W-:Y:S02]  /*1ac0*/  ULEA UR4, UR9, UR4, 0x18 ;  /* 0x0000000409047291 */ /* 0x020fe4000f8ec0ff */
[----:B------:R-:W-:Y:S02]  /*1ad0*/  ULOP3.LUT UR19, UR8, 0x3, URZ, 0xc0, !UPT ;  /* 0x0000000308137892 */ /* 0x000fe4000f8ec0ff */
[----:B------:R-:W-:Y:S02]  /*1ae0*/  ULOP3.LUT UR8, UR8, 0xfffffff8, URZ, 0xc0, !UPT ;  /* 0xfffffff808087892 */ /* 0x000fe4000f8ec0ff */
[----:B------:R-:W-:Y:S01]  /*1af0*/  LEA R16, R22, UR4, 0x2 ;  /* 0x0000000416107c11 */ /* 0x000fe2000f8e10ff */
[----:B------:R-:W-:Y:S01]  /*1b00*/  UMOV UR4, URZ ;  /* 0x000000ff00047c82 */ /* 0x000fe20008000000 */
[----:B-1----:R-:W-:Y:S01]  /*1b10*/  VIADD R6, R4, 0xffffffe ;  /* 0x0ffffffe04067836 */ /* 0x002fe20000000000 */
[----:B------:R-:W-:Y:S02]  /*1b20*/  SEL R4, RZ, 0x1, P0 ;  /* 0x00000001ff047807 */ /* 0x000fe40000000000 */
[----:B------:R-:W-:Y:S01]  /*1b30*/  IMAD R16, R3, 0x4, R16 ;  /* 0x0000000403107824 */ /* 0x000fe200078e0210 */
[----:B------:R0:W1:Y:S01]  /*1b40*/  F2I.FTZ.U32.TRUNC.NTZ R7, R6 ;  /* 0x0000000600077305 */ /* 0x000062000021f000 */
[----:B------:R-:W-:Y:S01]  /*1b50*/  IADD3 R2, PT, PT, R9, -R2, -R4 ;  /* 0x8000000209027210 */ /* 0x000fe20007ffe804 */
[----:B0-----:R-:W-:-:S02]  /*1b60*/  IMAD.MOV.U32 R6, RZ, RZ, RZ ;  /* 0x000000ffff067224 */ /* 0x001fc400078e00ff */
[----:B-1----:R-:W-:-:S04]  /*1b70*/  IMAD R11, R11, R7, RZ ;  /* 0x000000070b0b7224 */ /* 0x002fc800078e02ff */
[----:B------:R-:W-:Y:S02]  /*1b80*/  IMAD.HI.U32 R11, R7, R11, R6 ;  /* 0x0000000b070b7227 */ /* 0x000fe400078e0006 */
[----:B------:R-:W0:Y:S04]  /*1b90*/  S2R R7, SR_TID.Y ;  /* 0x0000000000077919 */ /* 0x000e280000002200 */
[----:B------:R-:W-:-:S04]  /*1ba0*/  IMAD.HI.U32 R11, R11, R2, RZ ;  /* 0x000000020b0b7227 */ /* 0x000fc800078e00ff */
[----:B------:R-:W-:-:S04]  /*1bb0*/  IMAD.MOV R6, RZ, RZ, -R11 ;  /* 0x000000ffff067224 */ /* 0x000fc800078e0a0b */
[----:B------:R-:W-:Y:S02]  /*1bc0*/  IMAD R2, R3, R6, R2 ;  /* 0x0000000603027224 */ /* 0x000fe400078e0202 */
[----:B------:R-:W1:Y:S03]  /*1bd0*/  S2R R6, SR_TID.X ;  /* 0x0000000000067919 */ /* 0x000e660000002100 */
[----:B------:R-:W-:-:S13]  /*1be0*/  ISETP.GE.U32.AND P0, PT, R2, R3, PT ;  /* 0x000000030200720c */ /* 0x000fda0003f06070 */
[----:B------:R-:W-:Y:S02]  /*1bf0*/  @P0 IMAD.IADD R2, R2, 0x1, -R3 ;  /* 0x0000000102020824 */ /* 0x000fe400078e0a03 */
[----:B------:R-:W-:-:S03]  /*1c00*/  @P0 VIADD R11, R11, 0x1 ;  /* 0x000000010b0b0836 */ /* 0x000fc60000000000 */
[----:B------:R-:W-:Y:S01]  /*1c10*/  ISETP.GE.U32.AND P1, PT, R2, R3, PT ;  /* 0x000000030200720c */ /* 0x000fe20003f26070 */
[----:B-1----:R-:W-:-:S12]  /*1c20*/  VIADD R6, R6, UR10 ;  /* 0x0000000a06067c36 */ /* 0x002fd80008000000 */
[----:B------:R-:W-:Y:S01]  /*1c30*/  @P1 VIADD R11, R11, 0x1 ;  /* 0x000000010b0b1836 */ /* 0x000fe20000000000 */
[----:B------:R-:W-:-:S05]  /*1c40*/  @!P2 LOP3.LUT R11, RZ, R3, RZ, 0x33, !PT ;  /* 0x00000003ff0ba212 */ /* 0x000fca00078e33ff */
[----:B------:R-:W-:Y:S02]  /*1c50*/  IMAD.IADD R2, R4, 0x1, R11 ;  /* 0x0000000104027824 */ /* 0x000fe400078e020b */
[----:B0-----:R-:W-:Y:S01]  /*1c60*/  VIADD R4, R7, UR10 ;  /* 0x0000000a07047c36 */ /* 0x001fe20008000000 */
[----:B------:R-:W-:-:S07]  /*1c70*/  I2FP.F32.S32 R7, UR11 ;  /* 0x0000000b00077c45 */ /* 0x000fce0008201400 */
.L_x_90:
[----:B------:R-:W0:Y:S02]  /*1c80*/  LDCU UR9, c[0x0][0x3a0] ;  /* 0x00007400ff0977ac */ /* 0x000e240008000800 */
[----:B0-----:R-:W-:-:S09]  /*1c90*/  UISETP.GE.AND UP0, UPT, UR4, UR9, UPT ;  /* 0x000000090400728c */ /* 0x001fd2000bf06270 */
[----:B-12345:R-:W-:Y:S05]  /*1ca0*/  BRA.U UP0, `(.L_x_38) ;  /* 0x00000025001c7547 */ /* 0x03efea000b800000 */
[----:B------:R-:W-:Y:S01]  /*1cb0*/  ISETP.GE.AND P1, PT, R22, R5, PT ;  /* 0x000000051600720c */ /* 0x000fe20003f26270 */
[----:B------:R-:W-:-:S12]  /*1cc0*/  BSSY.RECONVERGENT B0, `(.L_x_39) ;  /* 0x0000082000007945 */ /* 0x000fd80003800200 */
[----:B------:R-:W-:Y:S05]  /*1cd0*/  @P1 BRA `(.L_x_40) ;  /* 0x0000000800001947 */ /* 0x000fea0003800000 */
[----:B------:R-:W0:Y:S02]  /*1ce0*/  LDCU UR9, c[0x0][0x388] ;  /* 0x00007100ff0977ac */ /* 0x000e240008000800 */
[----:B0-----:R-:W-:-:S09]  /*1cf0*/  UISETP.GE.AND UP0, UPT, UR9, URZ, UPT ;  /* 0x000000ff0900728c */ /* 0x001fd2000bf06270 */
[----:B------:R-:W-:Y:S05]  /*1d00*/  BRA.U !UP0, `(.L_x_41) ;  /* 0x0000000508587547 */ /* 0x000fea000b800000 */
[----:B------:R-:W-:-:S07]  /*1d10*/  IMAD.MOV.U32 R18, RZ, RZ, R22 ;  /* 0x000000ffff127224 */ /* 0x000fce00078e0016 */
.L_x_47:
[----:B------:R-:W0:Y:S01]  /*1d20*/  LDCU UR9, c[0x0][0x388] ;  /* 0x00007100ff0977ac */ /* 0x000e220008000800 */
[----:B------:R-:W-:Y:S02]  /*1d30*/  IMAD.MOV.U32 R9, RZ, RZ, -0x40800000 ;  /* 0xbf800000ff097424 */ /* 0x000fe400078e00ff */
[----:B------:R-:W-:Y:S01]  /*1d40*/  IMAD.MOV.U32 R14, RZ, RZ, RZ ;  /* 0x000000ffff0e7224 */ /* 0x000fe200078e00ff */
[----:B0-----:R-:W-:-:S09]  /*1d50*/  UISETP.GE.U32.AND UP0, UPT, UR9, 0x7, UPT ;  /* 0x000000070900788c */ /* 0x001fd2000bf06070 */
[----:B------:R-:W-:Y:S05]  /*1d60*/  BRA.U !UP0, `(.L_x_42) ;  /* 0x0000000108887547 */ /* 0x000fea000b800000 */
[----:B------:R-:W-:Y:S02]  /*1d70*/  IMAD.MOV.U32 R9, RZ, RZ, -0x40800000 ;  /* 0xbf800000ff097424 */ /* 0x000fe400078e00ff */
[----:B------:R-:W-:-:S07]  /*1d80*/  IMAD.MOV.U32 R19, RZ, RZ, RZ ;  /* 0x000000ffff137224 */ /* 0x000fce00078e00ff */
.L_x_43:
        /* <DEDUP_REMOVED lines=8> */
[----:B------:R-:W-:-:S04]  /*1e10*/  VIADD R12, R19, 0x1 ;  /* 0x00000001130c7836 */ /* 0x000fc80000000000 */
[----:B------:R-:W-:Y:S02]  /*1e20*/  @!P0 I2FP.F32.U32 R9, R19 ;  /* 0x0000001300098245 */ /* 0x000fe40000201000 */
[----:B------:R-:W-:Y:S02]  /*1e30*/  FSETP.GTU.AND P0, PT, R13, RZ, PT ;  /* 0x000000ff0d00720b */ /* 0x000fe40003f0c000 */
[----:B------:R-:W-:Y:S02]  /*1e40*/  @!P2 I2FP.F32.U32 R9, R12 ;  /* 0x0000000c0009a245 */ /* 0x000fe40000201000 */
[----:B--2---:R-:W-:Y:S01]  /*1e50*/  FSETP.GTU.AND P2, PT, R10, RZ, PT ;  /* 0x000000ff0a00720b */ /* 0x004fe20003f4c000 */
[C---:B------:R-:W-:Y:S01]  /*1e60*/  VIADD R10, R19.reuse, 0x3 ;  /* 0x00000003130a7836 */ /* 0x040fe20000000000 */
[----:B------:R-:W-:-:S04]  /*1e70*/  IADD3 R12, PT, PT, R19, 0x2, RZ ;  /* 0x00000002130c7810 */ /* 0x000fc80007ffe0ff */
[----:B------:R-:W-:Y:S02]  /*1e80*/  @!P3 I2FP.F32.U32 R9, R12 ;  /* 0x0000000c0009b245 */ /* 0x000fe40000201000 */
[----:B------:R-:W-:Y:S01]  /*1e90*/  FSETP.GTU.AND P3, PT, R11, RZ, PT ;  /* 0x000000ff0b00720b */ /* 0x000fe20003f6c000 */
[C---:B------:R-:W-:Y:S01]  /*1ea0*/  VIADD R11, R19.reuse, 0x7 ;  /* 0x00000007130b7836 */ /* 0x040fe20000000000 */
[----:B------:R-:W-:Y:S01]  /*1eb0*/  @!P0 I2FP.F32.U32 R9, R10 ;  /* 0x0000000a00098245 */ /* 0x000fe20000201000 */
[----:B------:R-:W-:Y:S01]  /*1ec0*/  VIADD R10, R19, 0x4 ;  /* 0x00000004130a7836 */ /* 0x000fe20000000000 */
[----:B0-----:R-:W-:-:S04]  /*1ed0*/  FSETP.GTU.AND P0, PT, R14, RZ, PT ;  /* 0x000000ff0e00720b */ /* 0x001fc80003f0c000 */
[----:B------:R-:W-:Y:S01]  /*1ee0*/  @!P2 I2FP.F32.U32 R9, R10 ;  /* 0x0000000a0009a245 */ /* 0x000fe20000201000 */
[----:B------:R-:W-:Y:S01]  /*1ef0*/  VIADD R10, R19, 0x5 ;  /* 0x00000005130a7836 */ /* 0x000fe20000000000 */
[----:B------:R-:W-:-:S04]  /*1f00*/  FSETP.GTU.AND P2, PT, R15, RZ, PT ;  /* 0x000000ff0f00720b */ /* 0x000fc80003f4c000 */
[----:B------:R-:W-:Y:S01]  /*1f10*/  @!P3 I2FP.F32.U32 R9, R10 ;  /* 0x0000000a0009b245 */ /* 0x000fe20000201000 */
[C---:B------:R-:W-:Y:S02]  /*1f20*/  VIADD R10, R19.reuse, 0x6 ;  /* 0x00000006130a7836 */ /* 0x040fe40000000000 */
[----:B------:R-:W-:-:S03]  /*1f30*/  VIADD R19, R19, 0x8 ;  /* 0x0000000813137836 */ /* 0x000fc60000000000 */
[----:B------:R-:W-:Y:S02]  /*1f40*/  @!P0 I2FP.F32.U32 R9, R10 ;  /* 0x0000000a00098245 */ /* 0x000fe40000201000 */
[----:B------:R-:W-:Y:S02]  /*1f50*/  ISETP.NE.AND P0, PT, R19, UR8, PT ;  /* 0x0000000813007c0c */ /* 0x000fe4000bf05270 */
[----:B------:R-:W-:-:S11]  /*1f60*/  @!P2 I2FP.F32.U32 R9, R11 ;  /* 0x0000000b0009a245 */ /* 0x000fd60000201000 */
[----:B------:R-:W-:Y:S05]  /*1f70*/  @P0 BRA `(.L_x_43) ;  /* 0xfffffffc00840947 */ /* 0x000fea000383ffff */
[----:B------:R-:W-:-:S07]  /*1f80*/  IMAD.U32 R14, RZ, RZ, UR8 ;  /* 0x00000008ff0e7e24 */ /* 0x000fce000f8e00ff */
.L_x_42:
[----:B------:R-:W-:-:S09]  /*1f90*/  UISETP.NE.AND UP0, UPT, UR18, URZ, UPT ;  /* 0x000000ff1200728c */ /* 0x000fd2000bf05270 */
[----:B------:R-:W-:Y:S05]  /*1fa0*/  BRA.U !UP0, `(.L_x_44) ;  /* 0x00000001088c7547 */ /* 0x000fea000b800000 */
[----:B------:R-:W-:Y:S02]  /*1fb0*/  UIADD3 UR9, UPT, UPT, UR18, -0x1, URZ ;  /* 0xffffffff12097890 */ /* 0x000fe4000fffe0ff */
[----:B------:R-:W-:Y:S02]  /*1fc0*/  UISETP.NE.AND UP0, UPT, UR19, URZ, UPT ;  /* 0x000000ff1300728c */ /* 0x000fe4000bf05270 */
[----:B------:R-:W-:-:S09]  /*1fd0*/  UISETP.GE.U32.AND UP1, UPT, UR9, 0x3, UPT ;  /* 0x000000030900788c */ /* 0x000fd2000bf26070 */
[----:B------:R-:W-:Y:S05]  /*1fe0*/  BRA.U !UP1, `(.L_x_45) ;  /* 0x00000001093c7547 */ /* 0x000fea000b800000 */
[----:B------:R-:W-:-:S04]  /*1ff0*/  IMAD.SHL.U32 R15, R14, 0x4, RZ ;  /* 0x000000040e0f7824 */ /* 0x000fc800078e00ff */
[----:B------:R-:W0:Y:S08]  /*2000*/  LDC.64 R12, c[0x3][R15] ;  /* 0x00c000000f0c7b82 */ /* 0x000e300000000a00 */
[----:B------:R-:W1:Y:S01]  /*2010*/  LDC.64 R10, c[0x3][R15+0x8] ;  /* 0x00c002000f0a7b82 */ /* 0x000e620000000a00 */
[----:B0-----:R-:W-:Y:S02]  /*2020*/  FSETP.GTU.AND P0, PT, R12, RZ, PT ;  /* 0x000000ff0c00720b */ /* 0x001fe40003f0c000 */
[----:B------:R-:W-:-:S02]  /*2030*/  FSETP.GTU.AND P2, PT, R13, RZ, PT ;  /* 0x000000ff0d00720b */ /* 0x000fc40003f4c000 */
[----:B-1----:R-:W-:Y:S02]  /*2040*/  FSETP.GTU.AND P3, PT, R10, RZ, PT ;  /* 0x000000ff0a00720b */ /* 0x002fe40003f6c000 */
[----:B------:R-:W-:Y:S01]  /*2050*/  FSETP.GTU.AND P4, PT, R11, RZ, PT ;  /* 0x000000ff0b00720b */ /* 0x000fe20003f8c000 */
[C---:B------:R-:W-:Y:S01]  /*2060*/  VIADD R11, R14.reuse, 0x3 ;  /* 0x000000030e0b7836 */ /* 0x040fe20000000000 */
[----:B------:R-:W-:-:S05]  /*2070*/  IADD3 R10, PT, PT, R14, 0x1, RZ ;  /* 0x000000010e0a7810 */ /* 0x000fca0007ffe0ff */
[----:B------:R-:W-:Y:S02]  /*2080*/  @!P0 I2FP.F32.U32 R9, R14 ;  /* 0x0000000e00098245 */ /* 0x000fe40000201000 */
[----:B------:R-:W-:Y:S01]  /*2090*/  @!P2 I2FP.F32.U32 R9, R10 ;  /* 0x0000000a0009a245 */ /* 0x000fe20000201000 */
[C---:B------:R-:W-:Y:S02]  /*20a0*/  VIADD R10, R14.reuse, 0x2 ;  /* 0x000000020e0a7836 */ /* 0x040fe40000000000 */
[----:B------:R-:W-:-:S03]  /*20b0*/  VIADD R14, R14, 0x4 ;  /* 0x000000040e0e7836 */ /* 0x000fc60000000000 */
[----:B------:R-:W-:Y:S02]  /*20c0*/  @!P3 I2FP.F32.U32 R9, R10 ;  /* 0x0000000a0009b245 */ /* 0x000fe40000201000 */
[----:B------:R-:W-:-:S07]  /*20d0*/  @!P4 I2FP.F32.U32 R9, R11 ;  /* 0x0000000b0009c245 */ /* 0x000fce0000201000 */
.L_x_45:
[----:B------:R-:W-:Y:S05]  /*20e0*/  BRA.U !UP0, `(.L_x_44) ;  /* 0x00000001083c7547 */ /* 0x000fea000b800000 */
[----:B------:R-:W-:Y:S01]  /*20f0*/  UISETP.NE.AND UP0, UPT, UR19, 0x1, UPT ;  /* 0x000000011300788c */ /* 0x000fe2000bf05270 */
[----:B------:R-:W-:-:S08]  /*2100*/  ISETP.NE.AND P0, PT, RZ, UR17, PT ;  /* 0x00000011ff007c0c */ /* 0x000fd0000bf05270 */
[----:B------:R-:W-:Y:S05]  /*2110*/  BRA.U !UP0, `(.L_x_46) ;  /* 0x0000000108207547 */ /* 0x000fea000b800000 */
[----:B------:R-:W-:-:S06]  /*2120*/  IMAD.SHL.U32 R10, R14, 0x4, RZ ;  /* 0x000000040e0a7824 */ /* 0x000fcc00078e00ff */
[----:B------:R-:W0:Y:S02]  /*2130*/  LDC.64 R10, c[0x3][R10] ;  /* 0x00c000000a0a7b82 */ /* 0x000e240000000a00 */
[----:B0-----:R-:W-:Y:S02]  /*2140*/  FSETP.GTU.AND P2, PT, R10, RZ, PT ;  /* 0x000000ff0a00720b */ /* 0x001fe40003f4c000 */
[----:B------:R-:W-:Y:S01]  /*2150*/  FSETP.GTU.AND P3, PT, R11, RZ, PT ;  /* 0x000000ff0b00720b */ /* 0x000fe20003f6c000 */
[----:B------:R-:W-:-:S10]  /*2160*/  VIADD R11, R14, 0x1 ;  /* 0x000000010e0b7836 */ /* 0x000fd40000000000 */
[----:B------:R-:W-:Y:S01]  /*2170*/  @!P2 I2FP.F32.U32 R9, R14 ;  /* 0x0000000e0009a245 */ /* 0x000fe20000201000 */
[----:B------:R-:W-:Y:S01]  /*2180*/  VIADD R14, R14, 0x2 ;  /* 0x000000020e0e7836 */ /* 0x000fe20000000000 */
[----:B------:R-:W-:-:S07]  /*2190*/  @!P3 I2FP.F32.U32 R9, R11 ;  /* 0x0000000b0009b245 */ /* 0x000fce0000201000 */
.L_x_46:
[----:B------:R-:W-:-:S06]  /*21a0*/  @!P0 IMAD.SHL.U32 R10, R14, 0x4, RZ ;  /* 0x000000040e0a8824 */ /* 0x000fcc00078e00ff */
[----:B------:R-:W0:Y:S02]  /*21b0*/  @!P0 LDC R10, c[0x3][R10] ;  /* 0x00c000000a0a8b82 */ /* 0x000e240000000800 */
[----:B0-----:R-:W-:-:S13]  /*21c0*/  FSETP.GTU.OR P2, PT, R10, RZ, P0 ;  /* 0x000000ff0a00720b */ /* 0x001fda000074c400 */
[----:B------:R-:W-:-:S07]  /*21d0*/  @!P2 I2FP.F32.U32 R9, R14 ;  /* 0x0000000e0009a245 */ /* 0x000fce0000201000 */
.L_x_44:
        /* <DEDUP_REMOVED lines=9> */
.L_x_41:
[C---:B------:R-:W-:Y:S01]  /*2270*/  IADD3 R9, PT, PT, R2.reuse, 0x1, RZ ;  /* 0x0000000102097810 */ /* 0x040fe20007ffe0ff */
[----:B------:R-:W-:Y:S01]  /*2280*/  BSSY.RECONVERGENT B1, `(.L_x_48) ;  /* 0x0000015000017945 */ /* 0x000fe20003800200 */
[----:B------:R-:W-:Y:S01]  /*2290*/  ISETP.GE.U32.AND P2, PT, R2, 0x3, PT ;  /* 0x000000030200780c */ /* 0x000fe20003f46070 */
[----:B------:R-:W-:Y:S01]  /*22a0*/  IMAD.MOV.U32 R10, RZ, RZ, R22 ;  /* 0x000000ffff0a7224 */ /* 0x000fe200078e0016 */
[----:B------:R-:W-:-:S04]  /*22b0*/  LOP3.LUT R12, R9, 0x3, RZ, 0xc0, !PT ;  /* 0x00000003090c7812 */ /* 0x000fc800078ec0ff */
[----:B------:R-:W-:-:S13]  /*22c0*/  ISETP.NE.AND P0, PT, R12, RZ, PT ;  /* 0x000000ff0c00720c */ /* 0x000fda0003f05270 */
[----:B------:R-:W-:Y:S05]  /*22d0*/  @!P0 BRA `(.L_x_49) ;  /* 0x00000000003c8947 */ /* 0x000fea0003800000 */
[----:B------:R-:W0:Y:S01]  /*22e0*/  S2UR UR10, SR_CgaCtaId ;  /* 0x00000000000a79c3 */ /* 0x000e220000008800 */
[----:B------:R-:W-:Y:S01]  /*22f0*/  UMOV UR9, 0x400 ;  /* 0x0000040000097882 */ /* 0x000fe20000000000 */
[----:B------:R-:W-:Y:S01]  /*2300*/  IMAD.MOV.U32 R11, RZ, RZ, -0x40800000 ;  /* 0xbf800000ff0b7424 */ /* 0x000fe200078e00ff */
[----:B------:R-:W-:Y:S01]  /*2310*/  ISETP.NE.AND P0, PT, R12, 0x1, PT ;  /* 0x000000010c00780c */ /* 0x000fe20003f05270 */
[----:B------:R-:W-:Y:S01]  /*2320*/  IMAD.IADD R10, R22, 0x1, R3 ;  /* 0x00000001160a7824 */ /* 0x000fe200078e0203 */
[----:B0-----:R-:W-:-:S06]  /*2330*/  ULEA UR9, UR10, UR9, 0x18 ;  /* 0x000000090a097291 */ /* 0x001fcc000f8ec0ff */
[----:B------:R-:W-:-:S05]  /*2340*/  LEA R9, R22, UR9, 0x2 ;  /* 0x0000000916097c11 */ /* 0x000fca000f8e10ff */
[----:B------:R0:W-:Y:S01]  /*2350*/  STS [R9], R11 ;  /* 0x0000000b09007388 */ /* 0x0001e20000000800 */
[----:B------:R-:W-:Y:S05]  /*2360*/  @!P0 BRA `(.L_x_49) ;  /* 0x0000000000188947 */ /* 0x000fea0003800000 */
[----:B------:R-:W-:Y:S01]  /*2370*/  ISETP.NE.AND P0, PT, R12, 0x2, PT ;  /* 0x000000020c00780c */ /* 0x000fe20003f05270 */
[----:B------:R1:W-:Y:S01]  /*2380*/  STS [R16], R11 ;  /* 0x0000000b10007388 */ /* 0x0003e20000000800 */
[----:B------:R-:W-:-:S11]  /*2390*/  IMAD.IADD R10, R3, 0x1, R10 ;  /* 0x00000001030a7824 */ /* 0x000fd600078e020a */
[C---:B------:R-:W-:Y:S02]  /*23a0*/  @P0 IMAD R12, R3.reuse, 0x4, R16 ;  /* 0x00000004030c0824 */ /* 0x040fe400078e0210 */
[----:B------:R-:W-:-:S03]  /*23b0*/  @P0 IMAD.IADD R10, R3, 0x1, R10 ;  /* 0x00000001030a0824 */ /* 0x000fc600078e020a */
[----:B------:R1:W-:Y:S04]  /*23c0*/  @P0 STS [R12], R11 ;  /* 0x0000000b0c000388 */ /* 0x0003e80000000800 */
.L_x_49:
[----:B----4-:R-:W-:Y:S05]  /*23d0*/  BSYNC.RECONVERGENT B1 ;  /* 0x0000000000017941 */ /* 0x010fea0003800200 */
.L_x_48:
[----:B------:R-:W-:Y:S05]  /*23e0*/  @!P2 BRA `(.L_x_40) ;  /* 0x00000000003ca947 */ /* 0x000fea0003800000 */
[----:B-1----:R-:W1:Y:S01]  /*23f0*/  S2R R12, SR_CgaCtaId ;  /* 0x00000000000c7919 */ /* 0x002e620000008800 */
[----:B0-----:R-:W-:Y:S01]  /*2400*/  MOV R9, 0x400 ;  /* 0x0000040000097802 */ /* 0x001fe20000000f00 */
[----:B------:R-:W-:-:S03]  /*2410*/  IMAD.MOV.U32 R13, RZ, RZ, -0x40800000 ;  /* 0xbf800000ff0d7424 */ /* 0x000fc600078e00ff */
[----:B-1----:R-:W-:-:S07]  /*2420*/  LEA R11, R12, R9, 0x18 ;  /* 0x000000090c0b7211 */ /* 0x002fce00078ec0ff */
.L_x_50:
[----:B--2---:R-:W-:Y:S02]  /*2430*/  IMAD R12, R10, 0x4, R11 ;  /* 0x000000040a0c7824 */ /* 0x004fe400078e020b */
[----:B------:R-:W-:-:S03]  /*2440*/  IMAD R10, R3, 0x4, R10 ;  /* 0x00000004030a7824 */ /* 0x000fc600078e020a */
[----:B------:R-:W-:Y:S01]  /*2450*/  LEA R14, R3, R12, 0x2 ;  /* 0x0000000c030e7211 */ /* 0x000fe200078e10ff */
[----:B------:R2:W-:Y:S01]  /*2460*/  STS [R12], R13 ;  /* 0x0000000d0c007388 */ /* 0x0005e20000000800 */
[----:B------:R-:W-:-:S03]  /*2470*/  ISETP.GE.AND P0, PT, R10, R5, PT ;  /* 0x000000050a00720c */ /* 0x000fc60003f06270 */
[C---:B------:R-:W-:Y:S01]  /*2480*/  IMAD R18, R3.reuse, 0x4, R14 ;  /* 0x0000000403127824 */ /* 0x040fe200078e020e */
[----:B------:R2:W-:Y:S03]  /*2490*/  STS [R14], R13 ;  /* 0x0000000d0e007388 */ /* 0x0005e60000000800 */
[----:B------:R-:W-:Y:S01]  /*24a0*/  IMAD R9, R3, 0x4, R18 ;  /* 0x0000000403097824 */ /* 0x000fe200078e0212 */
[----:B------:R2:W-:Y:S04]  /*24b0*/  STS [R18], R13 ;  /* 0x0000000d12007388 */ /* 0x0005e80000000800 */
[----:B------:R2:W-:Y:S01]  /*24c0*/  STS [R9], R13 ;  /* 0x0000000d09007388 */ /* 0x0005e20000000800 */
[----:B------:R-:W-:Y:S05]  /*24d0*/  @!P0 BRA `(.L_x_50) ;  /* 0xfffffffc00d48947 */ /* 0x000fea000383ffff */
.L_x_40:
[----:B----4-:R-:W-:Y:S05]  /*24e0*/  BSYNC.RECONVERGENT B0 ;  /* 0x0000000000007941 */ /* 0x010fea0003800200 */
.L_x_39:
[----:B------:R-:W3:Y:S02]  /*24f0*/  LDCU UR9, c[0x0][0x3a4] ;  /* 0x00007480ff0977ac */ /* 0x000ee40008000800 */
[----:B---3--:R-:W-:-:S04]  /*2500*/  UIADD3 UR10, UPT, UPT, -UR9, URZ, URZ ;  /* 0x000000ff090a7290 */ /* 0x008fc8000fffe1ff */
[----:B------:R-:W-:Y:S01]  /*2510*/  UISETP.GE.AND UP0, UPT, UR9, UR10, UPT ;  /* 0x0000000a0900728c */ /* 0x000fe2000bf06270 */
[----:B------:R-:W-:Y:S08]  /*2520*/  BAR.SYNC.DEFER_BLOCKING 0x0 ;  /* 0x0000000000007b1d */ /* 0x000ff00000010000 */
[----:B------:R-:W-:Y:S05]  /*2530*/  BRA.U !UP0, `(.L_x_51) ;  /* 0x0000000908147547 */ /* 0x000fea000b800000 */
[----:B------:R-:W-:-:S05]  /*2540*/  UMOV UR9, UR6 ;  /* 0x0000000600097c82 */ /* 0x000fca0008000000 */
.L_x_63:
[----:B---3--:R-:W3:Y:S01]  /*2550*/  LDCU UR11, c[0x0][0x3a4] ;  /* 0x00007480ff0b77ac */ /* 0x008ee20008000800 */
[----:B------:R-:W-:Y:S01]  /*2560*/  VIADD R10, R6, UR9 ;  /* 0x00000009060a7c36 */ /* 0x000fe20008000000 */
[----:B------:R-:W-:Y:S01]  /*2570*/  UISETP.GE.U32.AND UP2, UPT, UR15, 0x3, UPT ;  /* 0x000000030f00788c */ /* 0x000fe2000bf46070 */
[----:B------:R-:W-:Y:S01]  /*2580*/  UMOV UR10, UR9 ;  /* 0x00000009000a7c82 */ /* 0x000fe20008000000 */
[----:B------:R-:W-:Y:S02]  /*2590*/  UIADD3 UR9, UPT, UPT, UR9, 0x1, URZ ;  /* 0x0000000109097890 */ /* 0x000fe4000fffe0ff */
[----:B---3--:R-:W-:-:S03]  /*25a0*/  UISETP.NE.AND UP1, UPT, UR10, UR11, UPT ;  /* 0x0000000b0a00728c */ /* 0x008fc6000bf25270 */
[----:B------:R-:W-:Y:S02]  /*25b0*/  UMOV UR10, UR6 ;  /* 0x00000006000a7c82 */ /* 0x000fe40008000000 */
[----:B----4-:R-:W-:Y:S06]  /*25c0*/  BRA.U !UP2, `(.L_x_52) ;  /* 0x000000050a407547 */ /* 0x010fec000b800000 */
[----:B------:R-:W3:Y:S01]  /*25d0*/  S2UR UR11, SR_CgaCtaId ;  /* 0x00000000000b79c3 */ /* 0x000ee20000008800 */
[----:B------:R-:W-:Y:S01]  /*25e0*/  UMOV UR10, 0x400 ;  /* 0x00000400000a7882 */ /* 0x000fe20000000000 */
[----:B------:R-:W4:Y:S01]  /*25f0*/  LDCU UR20, c[0x0][0x3a4] ;  /* 0x00007480ff1477ac */ /* 0x000f220008000800 */
[----:B---3--:R-:W-:-:S06]  /*2600*/  ULEA UR10, UR11, UR10, 0x18 ;  /* 0x0000000a0b0a7291 */ /* 0x008fcc000f8ec0ff */
[----:B0-2---:R-:W-:Y:S01]  /*2610*/  IMAD.U32 R9, RZ, RZ, UR10 ;  /* 0x0000000aff097e24 */ /* 0x005fe2000f8e00ff */
[----:B----4-:R-:W-:-:S06]  /*2620*/  UMOV UR10, UR6 ;  /* 0x00000006000a7c82 */ /* 0x010fcc0008000000 */
.L_x_61:
[----:B0123--:R-:W-:Y:S01]  /*2630*/  VIADD R11, R4, UR10 ;  /* 0x0000000a040b7c36 */ /* 0x00ffe20008000000 */
[----:B------:R-:W-:Y:S03]  /*2640*/  BSSY.RECONVERGENT B0, `(.L_x_53) ;  /* 0x0000012000007945 */ /* 0x000fe60003800200 */
        /* <DEDUP_REMOVED lines=12> */
[----:B------:R-:W-:-:S05]  /*2710*/  MOV R9, UR11 ;  /* 0x0000000b00097c02 */ /* 0x000fca0008000f00 */
[----:B------:R-:W-:-:S05]  /*2720*/  IMAD R12, R12, 0x4, R9 ;  /* 0x000000040c0c7824 */ /* 0x000fca00078e0209 */
[----:B------:R-:W0:Y:S02]  /*2730*/  LDS R11, [R12] ;  /* 0x000000000c0b7984 */ /* 0x000e240000000800 */
[----:B0-----:R-:W-:-:S05]  /*2740*/  FADD R11, R11, -1 ;  /* 0xbf8000000b0b7421 */ /* 0x001fca0000000000 */
[----:B------:R0:W-:Y:S02]  /*2750*/  STS [R12], R11 ;  /* 0x0000000b0c007388 */ /* 0x0001e40000000800 */
.L_x_54:
[----:B------:R-:W-:Y:S05]  /*2760*/  BSYNC.RECONVERGENT B0 ;  /* 0x0000000000007941 */ /* 0x000fea0003800200 */
.L_x_53:
        /* <DEDUP_REMOVED lines=14> */
[----:B0-----:R-:W-:-:S05]  /*2850*/  FADD R11, R11, -1 ;  /* 0xbf8000000b0b7421 */ /* 0x001fca0000000000 */
[----:B------:R1:W-:Y:S02]  /*2860*/  STS [R12], R11 ;  /* 0x0000000b0c007388 */ /* 0x0003e40000000800 */
.L_x_56:
[----:B------:R-:W-:Y:S05]  /*2870*/  BSYNC.RECONVERGENT B0 ;  /* 0x0000000000007941 */ /* 0x000fea0003800200 */
.L_x_55:
        /* <DEDUP_REMOVED lines=11> */
[----:B------:R-:W-:-:S04]  /*2930*/  IMAD.U32 R9, RZ, RZ, UR11 ;  /* 0x0000000bff097e24 */ /* 0x000fc8000f8e00ff */
[----:B------:R-:W-:-:S05]  /*2940*/  IMAD R12, R12, 0x4, R9 ;  /* 0x000000040c0c7824 */ /* 0x000fca00078e0209 */
[----:B------:R-:W0:Y:S02]  /*2950*/  LDS R11, [R12] ;  /* 0x000000000c0b7984 */ /* 0x000e240000000800 */
[----:B0-----:R-:W-:-:S05]  /*2960*/  FADD R11, R11, -1 ;  /* 0xbf8000000b0b7421 */ /* 0x001fca0000000000 */
[----:B------:R2:W-:Y:S02]  /*2970*/  STS [R12], R11 ;  /* 0x0000000b0c007388 */ /* 0x0005e40000000800 */
.L_x_58:
[----:B------:R-:W-:Y:S05]  /*2980*/  BSYNC.RECONVERGENT B0 ;  /* 0x0000000000007941 */ /* 0x000fea0003800200 */
.L_x_57:
        /* <DEDUP_REMOVED lines=10> */
[----:B------:R-:W-:-:S05]  /*2a30*/  IMAD.U32 R9, RZ, RZ, UR11 ;  /* 0x0000000bff097e24 */ /* 0x000fca000f8e00ff */
[----:B------:R-:W-:-:S05]  /*2a40*/  LEA R12, R12, R9, 0x2 ;  /* 0x000000090c0c7211 */ /* 0x000fca00078e10ff */
[----:B------:R-:W0:Y:S02]  /*2a50*/  LDS R11, [R12] ;  /* 0x000000000c0b7984 */ /* 0x000e240000000800 */
[----:B0-----:R-:W-:-:S05]  /*2a60*/  FADD R11, R11, -1 ;  /* 0xbf8000000b0b7421 */ /* 0x001fca0000000000 */
[----:B------:R3:W-:Y:S02]  /*2a70*/  STS [R12], R11 ;  /* 0x0000000b0c007388 */ /* 0x0007e40000000800 */
.L_x_60:
[----:B------:R-:W-:Y:S05]  /*2a80*/  BSYNC.RECONVERGENT B0 ;  /* 0x0000000000007941 */ /* 0x000fea0003800200 */
.L_x_59:
[----:B------:R-:W-:-:S04]  /*2a90*/  UIADD3 UR10, UPT, UPT, UR10, 0x4, URZ ;  /* 0x000000040a0a7890 */ /* 0x000fc8000fffe0ff */
[----:B------:R-:W-:-:S04]  /*2aa0*/  UIADD3 UR11, UPT, UPT, UR10, UR20, URZ ;  /* 0x000000140a0b7290 */ /* 0x000fc8000fffe0ff */
[----:B------:R-:W-:-:S09]  /*2ab0*/  UISETP.NE.AND UP2, UPT, UR11, UR7, UPT ;  /* 0x000000070b00728c */ /* 0x000fd2000bf45270 */
[----:B------:R-:W-:Y:S05]  /*2ac0*/  BRA.U UP2, `(.L_x_61) ;  /* 0xfffffff902d87547 */ /* 0x000fea000b83ffff */
.L_x_52:
[----:B------:R-:W-:-:S09]  /*2ad0*/  ULOP3.LUT UP2, URZ, UR15, 0x2, URZ, 0xc0, !UPT ;  /* 0x000000020fff7892 */ /* 0x000fd2000f84c0ff */
[----:B------:R-:W-:Y:S05]  /*2ae0*/  BRA.U !UP2, `(.L_x_62) ;  /* 0x000000010a687547 */ /* 0x000fea000b800000 */
[----:B------:R-:W4:Y:S01]  /*2af0*/  S2UR UR16, SR_CgaCtaId ;  /* 0x00000000001079c3 */ /* 0x000f220000008800 */
[----:B0-2---:R-:W-:Y:S01]  /*2b00*/  VIADD R9, R4, UR10 ;  /* 0x0000000a04097c36 */ /* 0x005fe20008000000 */
[----:B------:R-:W-:Y:S01]  /*2b10*/  UMOV UR11, 0x400 ;  /* 0x00000400000b7882 */ /* 0x000fe20000000000 */
[----:B------:R-:W-:Y:S02]  /*2b20*/  UIADD3 UR10, UPT, UPT, UR10, 0x2, URZ ;  /* 0x000000020a0a7890 */ /* 0x000fe4000fffe0ff */
[----:B------:R-:W-:Y:S01]  /*2b30*/  IMAD R9, R25, R9, R10 ;  /* 0x0000000919097224 */ /* 0x000fe200078e020a */
[----:B----4-:R-:W-:-:S06]  /*2b40*/  ULEA UR11, UR16, UR11, 0x18 ;  /* 0x0000000b100b7291 */ /* 0x010fcc000f8ec0ff */
[----:B------:R-:W-:-:S05]  /*2b50*/  LEA R14, R9, UR11, 0x2 ;  /* 0x0000000b090e7c11 */ /* 0x000fca000f8e10ff */
[----:B------:R-:W0:Y:S02]  /*2b60*/  LDS R18, [R14] ;  /* 0x000000000e127984 */ /* 0x000e240000000800 */
[----:B0-----:R-:W-:-:S04]  /*2b70*/  FSETP.GEU.AND P0, PT, R18, R7, PT ;  /* 0x000000071200720b */ /* 0x001fc80003f0e000 */
[----:B------:R-:W-:-:S13]  /*2b80*/  FSETP.LTU.OR P0, PT, R18, RZ, P0 ;  /* 0x000000ff1200720b */ /* 0x000fda0000709400 */
[----:B------:R-:W0:Y:S02]  /*2b90*/  @!P0 F2I.TRUNC.NTZ R9, R18 ;  /* 0x0000001200098305 */ /* 0x000e24000020f100 */
[----:B0-----:R-:W-:-:S05]  /*2ba0*/  @!P0 IMAD R9, R3, R9, R8 ;  /* 0x0000000903098224 */ /* 0x001fca00078e0208 */
[----:B------:R-:W-:-:S05]  /*2bb0*/  @!P0 LEA R9, R9, UR11, 0x2 ;  /* 0x0000000b09098c11 */ /* 0x000fca000f8e10ff */
[----:B-1-3--:R-:W0:Y:S02]  /*2bc0*/  @!P0 LDS R11, [R9] ;  /* 0x00000000090b8984 */ /* 0x00ae240000000800 */
[----:B0-----:R-:W-:Y:S01]  /*2bd0*/  @!P0 FADD R12, R11, -1 ;  /* 0xbf8000000b0c8421 */ /* 0x001fe20000000000 */
[----:B------:R-:W-:-:S04]  /*2be0*/  IMAD R11, R25, 0x4, R14 ;  /* 0x00000004190b7824 */ /* 0x000fc800078e020e */
        /* <DEDUP_REMOVED lines=8> */
[----:B0-----:R-:W-:-:S05]  /*2c70*/  @!P0 FADD R14, R14, -1 ;  /* 0xbf8000000e0e8421 */ /* 0x001fca0000000000 */
[----:B------:R4:W-:Y:S02]  /*2c80*/  @!P0 STS [R13], R14 ;  /* 0x0000000e0d008388 */ /* 0x0009e40000000800 */
.L_x_62:
[----:B------:R-:W5:Y:S01]  /*2c90*/  S2UR UR11, SR_CgaCtaId ;  /* 0x00000000000b79c3 */ /* 0x000f620000008800 */
[----:B0-2---:R-:W-:Y:S01]  /*2ca0*/  VIADD R9, R4, UR10 ;  /* 0x0000000a04097c36 */ /* 0x005fe20008000000 */
[----:B------:R-:W-:-:S03]  /*2cb0*/  UMOV UR10, 0x400 ;  /* 0x00000400000a7882 */ /* 0x000fc60000000000 */
[----:B------:R-:W-:Y:S01]  /*2cc0*/  IMAD R9, R25, R9, R10 ;  /* 0x0000000919097224 */ /* 0x000fe200078e020a */
[----:B-----5:R-:W-:-:S06]  /*2cd0*/  ULEA UR10, UR11, UR10, 0x18 ;  /* 0x0000000a0b0a7291 */ /* 0x020fcc000f8ec0ff */
[----:B------:R-:W-:-:S05]  /*2ce0*/  LEA R9, R9, UR10, 0x2 ;  /* 0x0000000a09097c11 */ /* 0x000fca000f8e10ff */
[----:B-1-3--:R-:W0:Y:S02]  /*2cf0*/  LDS R12, [R9] ;  /* 0x00000000090c7984 */ /* 0x00ae240000000800 */
[----:B0-----:R-:W-:-:S04]  /*2d00*/  FSETP.GEU.AND P0, PT, R12, R7, PT ;  /* 0x000000070c00720b */ /* 0x001fc80003f0e000 */
[----:B------:R-:W-:-:S13]  /*2d10*/  FSETP.LTU.OR P0, PT, R12, RZ, P0 ;  /* 0x000000ff0c00720b */ /* 0x000fda0000709400 */
[----:B------:R-:W0:Y:S02]  /*2d20*/  @!P0 F2I.TRUNC.NTZ R10, R12 ;  /* 0x0000000c000a8305 */ /* 0x000e24000020f100 */
[----:B0-----:R-:W-:-:S05]  /*2d30*/  @!P0 IMAD R10, R3, R10, R8 ;  /* 0x0000000a030a8224 */ /* 0x001fca00078e0208 */
[----:B------:R-:W-:-:S05]  /*2d40*/  @!P0 LEA R10, R10, UR10, 0x2 ;  /* 0x0000000a0a0a8c11 */ /* 0x000fca000f8e10ff */
[----:B------:R-:W0:Y:S02]  /*2d50*/  @!P0 LDS R11, [R10] ;  /* 0x000000000a0b8984 */ /* 0x000e240000000800 */
[----:B0-----:R-:W-:-:S05]  /*2d60*/  @!P0 FADD R11, R11, -1 ;  /* 0xbf8000000b0b8421 */ /* 0x001fca0000000000 */
[----:B------:R3:W-:Y:S01]  /*2d70*/  @!P0 STS [R10], R11 ;  /* 0x0000000b0a008388 */ /* 0x0007e20000000800 */
[----:B------:R-:W-:Y:S05]  /*2d80*/  BRA.U UP1, `(.L_x_63) ;  /* 0xfffffff501f07547 */ /* 0x000fea000b83ffff */
.L_x_51:
[----:B------:R-:W-:Y:S06]  /*2d90*/  BAR.SYNC.DEFER_BLOCKING 0x0 ;  /* 0x0000000000007b1d */ /* 0x000fec0000010000 */
[----:B------:R-:W-:Y:S04]  /*2da0*/  BSSY.RECONVERGENT B0, `(.L_x_64) ;  /* 0x00000af000007945 */ /* 0x000fe80003800200 */
[----:B------:R-:W-:Y:S05]  /*2db0*/  @P1 BRA `(.L_x_65) ;  /* 0x0000000800b41947 */ /* 0x000fea0003800000 */
[----:B------:R-:W5:Y:S02]  /*2dc0*/  LDCU UR9, c[0x0][0x388] ;  /* 0x00007100ff0977ac */ /* 0x000f640008000800 */
[----:B-----5:R-:W-:-:S09]  /*2dd0*/  UISETP.GE.AND UP1, UPT, UR9, URZ, UPT ;  /* 0x000000ff0900728c */ /* 0x020fd2000bf26270 */
[----:B------:R-:W-:Y:S05]  /*2de0*/  BRA.U !UP1, `(.L_x_66) ;  /* 0x00000009090c7547 */ /* 0x000fea000b800000 */
[----:B------:R-:W-:Y:S01]  /*2df0*/  BSSY.RECONVERGENT B1, `(.L_x_67) ;  /* 0x0000081000017945 */ /* 0x000fe20003800200 */
[----:B--2---:R-:W-:-:S07]  /*2e00*/  IMAD.MOV.U32 R18, RZ, RZ, R22 ;  /* 0x000000ffff127224 */ /* 0x004fce00078e0016 */
.L_x_73:
[-C--:B0----5:R-:W-:Y:S01]  /*2e10*/  IABS R9, R25.reuse ;  /* 0x0000001900097213 */ /* 0x0a1fe20000000000 */
[----:B------:R-:W0:Y:S01]  /*2e20*/  LDC R20, c[0x0][0x3a4] ;  /* 0x0000e900ff147b82 */ /* 0x000e220000000800 */
[----:B------:R-:W-:Y:S01]  /*2e30*/  IABS R15, R18 ;  /* 0x00000012000f7213 */ /* 0x000fe20000000000 */
[----:B------:R-:W2:Y:S01]  /*2e40*/  LDCU UR9, c[0x0][0x388] ;  /* 0x00007100ff0977ac */ /* 0x000ea20008000800 */
[----:B-1----:R-:W1:Y:S01]  /*2e50*/  I2F.RP R12, R9 ;  /* 0x00000009000c7306 */ /* 0x002e620000209400 */
[----:B------:R-:W-:-:S07]  /*2e60*/  IABS R17, R25 ;  /* 0x0000001900117213 */ /* 0x000fce0000000000 */
[----:B-1----:R-:W3:Y:S02]  /*2e70*/  MUFU.RCP R12, R12 ;  /* 0x0000000c000c7308 */ /* 0x002ee40000001000 */
[----:B---3--:R-:W-:Y:S01]  /*2e80*/  VIADD R10, R12, 0xffffffe ;  /* 0x0ffffffe0c0a7836 */ /* 0x008fe20000000000 */
[----:B------:R-:W-:-:S05]  /*2e90*/  IADD3 R12, PT, PT, RZ, -R17, RZ ;  /* 0x80000011ff0c7210 */ /* 0x000fca0007ffe0ff */
[----:B------:R1:W4:Y:S02]  /*2ea0*/  F2I.FTZ.U32.TRUNC.NTZ R11, R10 ;  /* 0x0000000a000b7305 */ /* 0x000324000021f000 */
[----:B-1----:R-:W-:Y:S02]  /*2eb0*/  IMAD.MOV.U32 R10, RZ, RZ, RZ ;  /* 0x000000ffff0a7224 */ /* 0x002fe400078e00ff */
[----:B----4-:R-:W-:-:S04]  /*2ec0*/  IMAD.MOV R14, RZ, RZ, -R11 ;  /* 0x000000ffff0e7224 */ /* 0x010fc800078e0a0b */
[----:B------:R-:W-:Y:S02]  /*2ed0*/  IMAD R13, R14, R9, RZ ;  /* 0x000000090e0d7224 */ /* 0x000fe400078e02ff */
[----:B------:R-:W-:Y:S02]  /*2ee0*/  IMAD.MOV.U32 R14, RZ, RZ, R15 ;  /* 0x000000ffff0e7224 */ /* 0x000fe400078e000f */
[----:B------:R-:W-:-:S06]  /*2ef0*/  IMAD.HI.U32 R11, R11, R13, R10 ;  /* 0x0000000d0b0b7227 */ /* 0x000fcc00078e000a */
[----:B------:R-:W-:-:S04]  /*2f00*/  IMAD.HI.U32 R11, R11, R14, RZ ;  /* 0x0000000e0b0b7227 */ /* 0x000fc800078e00ff */
[----:B------:R-:W-:-:S05]  /*2f10*/  IMAD R10, R11, R12, R14 ;  /* 0x0000000c0b0a7224 */ /* 0x000fca00078e020e */
[----:B------:R-:W-:-:S13]  /*2f20*/  ISETP.GT.U32.AND P1, PT, R9, R10, PT ;  /* 0x0000000a0900720c */ /* 0x000fda0003f24070 */
[----:B------:R-:W-:Y:S02]  /*2f30*/  @!P1 IMAD.IADD R10, R10, 0x1, -R9 ;  /* 0x000000010a0a9824 */ /* 0x000fe400078e0a09 */
[----:B------:R-:W-:Y:S01]  /*2f40*/  @!P1 VIADD R11, R11, 0x1 ;  /* 0x000000010b0b9836 */ /* 0x000fe20000000000 */
[----:B------:R-:W-:Y:S02]  /*2f50*/  ISETP.NE.AND P1, PT, R25, RZ, PT ;  /* 0x000000ff1900720c */ /* 0x000fe40003f25270 */
[----:B------:R-:W-:Y:S02]  /*2f60*/  ISETP.GE.U32.AND P0, PT, R10, R9, PT ;  /* 0x000000090a00720c */ /* 0x000fe40003f06070 */
[----:B------:R-:W-:-:S04]  /*2f70*/  LOP3.LUT R9, R18, R25, RZ, 0x3c, !PT ;  /* 0x0000001912097212 */ /* 0x000fc800078e3cff */
[----:B------:R-:W-:-:S07]  /*2f80*/  ISETP.GE.AND P2, PT, R9, RZ, PT ;  /* 0x000000ff0900720c */ /* 0x000fce0003f46270 */
[----:B------:R-:W-:-:S04]  /*2f90*/  @P0 VIADD R11, R11, 0x1 ;  /* 0x000000010b0b0836 */ /* 0x000fc80000000000 */
[----:B------:R-:W-:Y:S02]  /*2fa0*/  IMAD.MOV.U32 R9, RZ, RZ, R11 ;  /* 0x000000ffff097224 */ /* 0x000fe400078e000b */
[----:B------:R-:W1:Y:S02]  /*2fb0*/  LDC.64 R10, c[0x0][0x398] ;  /* 0x0000e600ff0a7b82 */ /* 0x000e640000000a00 */
[----:B------:R-:W-:Y:S01]  /*2fc0*/  @!P2 IMAD.MOV R9, RZ, RZ, -R9 ;  /* 0x000000ffff09a224 */ /* 0x000fe200078e0a09 */
[----:B------:R-:W-:-:S04]  /*2fd0*/  @!P1 LOP3.LUT R9, RZ, R25, RZ, 0x33, !PT ;  /* 0x00000019ff099212 */ /* 0x000fc800078e33ff */
[----:B0-----:R-:W-:Y:S01]  /*2fe0*/  IADD3 R14, PT, PT, R9, UR5, -R20 ;  /* 0x00000005090e7c10 */ /* 0x001fe2000fffe814 */
[----:B------:R-:W-:-:S04]  /*2ff0*/  IMAD.MOV R12, RZ, RZ, -R9 ;  /* 0x000000ffff0c7224 */ /* 0x000fc800078e0a09 */
[----:B------:R-:W-:-:S05]  /*3000*/  IMAD R12, R25, R12, R18 ;  /* 0x0000000c190c7224 */ /* 0x000fca00078e0212 */
[----:B------:R-:W-:Y:S02]  /*3010*/  IADD3 R9, PT, PT, R12, -R20, R23 ;  /* 0x800000140c097210 */ /* 0x000fe40007ffe017 */
[C---:B-1----:R-:W-:Y:S02]  /*3020*/  ISETP.GE.AND P1, PT, R14.reuse, R11, PT ;  /* 0x0000000b0e00720c */ /* 0x042fe40003f26270 */
[C---:B------:R-:W-:Y:S02]  /*3030*/  ISETP.GE.AND P0, PT, R9.reuse, R10, PT ;  /* 0x0000000a0900720c */ /* 0x040fe40003f06270 */
[----:B------:R-:W-:Y:S02]  /*3040*/  ISETP.GT.AND P1, PT, R14, -0x1, !P1 ;  /* 0xffffffff0e00780c */ /* 0x000fe40004f24270 */
[----:B------:R-:W-:-:S04]  /*3050*/  ISETP.GT.AND P0, PT, R9, -0x1, !P0 ;  /* 0xffffffff0900780c */ /* 0x000fc80004704270 */
[----:B------:R-:W-:-:S13]  /*3060*/  PLOP3.LUT P0, PT, P0, P1, PT, 0x80, 0x8 ;  /* 0x000000000008781c */ /* 0x000fda0000703070 */
[----:B------:R-:W0:Y:S01]  /*3070*/  @P0 LDC.64 R12, c[0x0][0x390] ;  /* 0x0000e400ff0c0b82 */ /* 0x000e220000000a00 */
[----:B------:R-:W-:-:S04]  /*3080*/  @P0 IMAD R11, R11, UR4, R14 ;  /* 0x000000040b0b0c24 */ /* 0x000fc8000f8e020e */
[----:B------:R-:W-:Y:S02]  /*3090*/  @P0 IMAD R11, R11, R10, R9 ;  /* 0x0000000a0b0b0224 */ /* 0x000fe400078e0209 */
[----:B------:R-:W-:Y:S02]  /*30a0*/  IMAD.MOV.U32 R9, RZ, RZ, RZ ;  /* 0x000000ffff097224 */ /* 0x000fe400078e00ff */
[----:B0-----:R-:W-:-:S05]  /*30b0*/  @P0 IMAD.WIDE R12, R11, 0x4, R12 ;  /* 0x000000040b0c0825 */ /* 0x001fca00078e020c */
[----:B------:R0:W5:Y:S01]  /*30c0*/  @P0 LDG.E R9, desc[UR12][R12.64] ;  /* 0x0000000c0c090981 */ /* 0x000162000c1e1900 */
[----:B--2---:R-:W-:Y:S01]  /*30d0*/  UISETP.GE.U32.AND UP1, UPT, UR9, 0x7, UPT ;  /* 0x000000070900788c */ /* 0x004fe2000bf26070 */
[----:B------:R-:W-:Y:S02]  /*30e0*/  HFMA2 R14, -RZ, RZ, 0, 0 ;  /* 0x00000000ff0e7431 */ /* 0x000fe400000001ff */
[----:B------:R-:W-:-:S06]  /*30f0*/  IMAD.MOV.U32 R17, RZ, RZ, -0x40800000 ;  /* 0xbf800000ff117424 */ /* 0x000fcc00078e00ff */
[----:B0-----:R-:W-:Y:S05]  /*3100*/  BRA.U !UP1, `(.L_x_68) ;  /* 0x0000000109887547 */ /* 0x001fea000b800000 */
[----:B------:R-:W-:Y:S02]  /*3110*/  IMAD.MOV.U32 R17, RZ, RZ, -0x40800000 ;  /* 0xbf800000ff117424 */ /* 0x000fe400078e00ff */
[----:B------:R-:W-:-:S07]  /*3120*/  IMAD.MOV.U32 R20, RZ, RZ, RZ ;  /* 0x000000ffff147224 */ /* 0x000fce00078e00ff */
.L_x_69:
[----:B------:R-:W-:-:S04]  /*3130*/  IMAD.SHL.U32 R19, R20, 0x4, RZ ;  /* 0x0000000414137824 */ /* 0x000fc800078e00ff */
[----:B------:R-:W0:Y:S08]  /*3140*/  LDC.64 R14, c[0x3][R19] ;  /* 0x00c00000130e7b82 */ /* 0x000e300000000a00 */
[----:B------:R-:W1:Y:S08]  /*3150*/  LDC.64 R12, c[0x3][R19+0x8] ;  /* 0x00c00200130c7b82 */ /* 0x000e700000000a00 */
[----:B------:R-:W2:Y:S01]  /*3160*/  LDC.64 R10, c[0x3][R19+0x10] ;  /* 0x00c00400130a7b82 */ /* 0x000ea20000000a00 */
[----:B0----5:R-:W-:-:S02]  /*3170*/  FSETP.GE.AND P0, PT, R9, R14, PT ;  /* 0x0000000e0900720b */ /* 0x021fc40003f06000 */
[----:B------:R-:W-:-:S05]  /*3180*/  FSETP.GE.AND P1, PT, R9, R15, PT ;  /* 0x0000000f0900720b */ /* 0x000fca0003f26000 */
[----:B------:R-:W0:Y:S01]  /*3190*/  LDC.64 R14, c[0x3][R19+0x18] ;  /* 0x00c00600130e7b82 */ /* 0x000e220000000a00 */
[----:B-1----:R-:W-:Y:S01]  /*31a0*/  FSETP.GE.AND P2, PT, R9, R12, PT ;  /* 0x0000000c0900720b */ /* 0x002fe20003f46000 */
[----:B------:R-:W-:-:S04]  /*31b0*/  VIADD R12, R20, 0x1 ;  /* 0x00000001140c7836 */ /* 0x000fc80000000000 */
[----:B------:R-:W-:Y:S02]  /*31c0*/  @P0 I2FP.F32.U32 R17, R20 ;  /* 0x0000001400110245 */ /* 0x000fe40000201000 */
[C---:B------:R-:W-:Y:S02]  /*31d0*/  FSETP.GE.AND P0, PT, R9.reuse, R13, PT ;  /* 0x0000000d0900720b */ /* 0x040fe40003f06000 */
[----:B------:R-:W-:Y:S01]  /*31e0*/  @P1 I2FP.F32.U32 R17, R12 ;  /* 0x0000000c00111245 */ /* 0x000fe20000201000 */
[C---:B------:R-:W-:Y:S01]  /*31f0*/  VIADD R12, R20.reuse, 0x2 ;  /* 0x00000002140c7836 */ /* 0x040fe20000000000 */
[----:B--2---:R-:W-:Y:S01]  /*3200*/  FSETP.GE.AND P1, PT, R9, R10, PT ;  /* 0x0000000a0900720b */ /* 0x004fe20003f26000 */
[----:B------:R-:W-:-:S03]  /*3210*/  VIADD R10, R20, 0x3 ;  /* 0x00000003140a7836 */ /* 0x000fc60000000000 */
[----:B------:R-:W-:Y:S02]  /*3220*/  @P2 I2FP.F32.U32 R17, R12 ;  /* 0x0000000c00112245 */ /* 0x000fe40000201000 */
[C---:B------:R-:W-:Y:S01]  /*3230*/  FSETP.GE.AND P2, PT, R9.reuse, R11, PT ;  /* 0x0000000b0900720b */ /* 0x040fe20003f46000 */
[C---:B------:R-:W-:Y:S02]  /*3240*/  VIADD R11, R20.reuse, 0x7 ;  /* 0x00000007140b7836 */ /* 0x040fe40000000000 */
[----:B------:R-:W-:Y:S01]  /*3250*/  @P0 I2FP.F32.U32 R17, R10 ;  /* 0x0000000a00110245 */ /* 0x000fe20000201000 */
[----:B------:R-:W-:Y:S01]  /*3260*/  VIADD R10, R20, 0x4 ;  /* 0x00000004140a7836 */ /* 0x000fe20000000000 */
[----:B0-----:R-:W-:-:S04]  /*3270*/  FSETP.GE.AND P0, PT, R9, R14, PT ;  /* 0x0000000e0900720b */ /* 0x001fc80003f06000 */
[----:B------:R-:W-:Y:S01]  /*3280*/  @P1 I2FP.F32.U32 R17, R10 ;  /* 0x0000000a00111245 */ /* 0x000fe20000201000 */
[----:B------:R-:W-:Y:S01]  /*3290*/  VIADD R10, R20, 0x5 ;  /* 0x00000005140a7836 */ /* 0x000fe20000000000 */
[----:B------:R-:W-:-:S04]  /*32a0*/  FSETP.GE.AND P1, PT, R9, R15, PT ;  /* 0x0000000f0900720b */ /* 0x000fc80003f26000 */
[----:B------:R-:W-:Y:S02]  /*32b0*/  @P2 I2FP.F32.U32 R17, R10 ;  /* 0x0000000a00112245 */ /* 0x000fe40000201000 */
[C---:B------:R-:W-:Y:S01]  /*32c0*/  IADD3 R10, PT, PT, R20.reuse, 0x6, RZ ;  /* 0x00000006140a7810 */ /* 0x040fe20007ffe0ff */
[----:B------:R-:W-:-:S03]  /*32d0*/  VIADD R20, R20, 0x8 ;  /* 0x0000000814147836 */ /* 0x000fc60000000000 */
[----:B------:R-:W-:Y:S02]  /*32e0*/  @P0 I2FP.F32.U32 R17, R10 ;  /* 0x0000000a00110245 */ /* 0x000fe40000201000 */
[----:B------:R-:W-:Y:S02]  /*32f0*/  ISETP.NE.AND P0, PT, R20, UR8, PT ;  /* 0x0000000814007c0c */ /* 0x000fe4000bf05270 */
[----:B------:R-:W-:-:S11]  /*3300*/  @P1 I2FP.F32.U32 R17, R11 ;  /* 0x0000000b00111245 */ /* 0x000fd60000201000 */
[----:B------:R-:W-:Y:S05]  /*3310*/  @P0 BRA `(.L_x_69) ;  /* 0xfffffffc00840947 */ /* 0x000fea000383ffff */
[----:B------:R-:W-:-:S07]  /*3320*/  IMAD.U32 R14, RZ, RZ, UR8 ;  /* 0x00000008ff0e7e24 */ /* 0x000fce000f8e00ff */
.L_x_68:
        /* <DEDUP_REMOVED lines=9> */
[C---:B0----5:R-:W-:Y:S01]  /*33c0*/  FSETP.GE.AND P0, PT, R9.reuse, R10, PT ;  /* 0x0000000a0900720b */ /* 0x061fe20003f06000 */
[C---:B------:R-:W-:Y:S01]  /*33d0*/  VIADD R10, R14.reuse, 0x1 ;  /* 0x000000010e0a7836 */ /* 0x040fe20000000000 */
[C---:B------:R-:W-:Y:S01]  /*33e0*/  FSETP.GE.AND P1, PT, R9.reuse, R11, PT ;  /* 0x0000000b0900720b */ /* 0x040fe20003f26000 */
[----:B------:R-:W-:Y:S01]  /*33f0*/  VIADD R11, R14, 0x3 ;  /* 0x000000030e0b7836 */ /* 0x000fe20000000000 */
[----:B-1----:R-:W-:-:S02]  /*3400*/  FSETP.GE.AND P2, PT, R9, R12, PT ;  /* 0x0000000c0900720b */ /* 0x002fc40003f46000 */
[----:B------:R-:W-:-:S07]  /*3410*/  FSETP.GE.AND P3, PT, R9, R13, PT ;  /* 0x0000000d0900720b */ /* 0x000fce0003f66000 */
[----:B------:R-:W-:Y:S02]  /*3420*/  @P0 I2FP.F32.U32 R17, R14 ;  /* 0x0000000e00110245 */ /* 0x000fe40000201000 */
[----:B------:R-:W-:Y:S01]  /*3430*/  @P1 I2FP.F32.U32 R17, R10 ;  /* 0x0000000a00111245 */ /* 0x000fe20000201000 */
[C---:B------:R-:W-:Y:S02]  /*3440*/  VIADD R10, R14.reuse, 0x2 ;  /* 0x000000020e0a7836 */ /* 0x040fe40000000000 */
[----:B------:R-:W-:-:S03]  /*3450*/  VIADD R14, R14, 0x4 ;  /* 0x000000040e0e7836 */ /* 0x000fc60000000000 */
[----:B------:R-:W-:Y:S02]  /*3460*/  @P2 I2FP.F32.U32 R17, R10 ;  /* 0x0000000a00112245 */ /* 0x000fe40000201000 */
[----:B------:R-:W-:-:S07]  /*3470*/  @P3 I2FP.F32.U32 R17, R11 ;  /* 0x0000000b00113245 */ /* 0x000fce0000201000 */
.L_x_71:
[----:B------:R-:W-:Y:S05]  /*3480*/  BRA.U !UP2, `(.L_x_70) ;  /* 0x000000010a3c7547 */ /* 0x000fea000b800000 */
[----:B------:R-:W-:Y:S01]  /*3490*/  UISETP.NE.AND UP1, UPT, UR19, 0x1, UPT ;  /* 0x000000011300788c */ /* 0x000fe2000bf25270 */
[----:B------:R-:W-:-:S08]  /*34a0*/  ISETP.NE.AND P2, PT, RZ, UR17, PT ;  /* 0x00000011ff007c0c */ /* 0x000fd0000bf45270 */
[----:B------:R-:W-:Y:S05]  /*34b0*/  BRA.U !UP1, `(.L_x_72) ;  /* 0x0000000109207547 */ /* 0x000fea000b800000 */
[----:B------:R-:W-:-:S06]  /*34c0*/  SHF.L.U32 R10, R14, 0x2, RZ ;  /* 0x000000020e0a7819 */ /* 0x000fcc00000006ff */
[----:B------:R-:W0:Y:S02]  /*34d0*/  LDC.64 R10, c[0x3][R10] ;  /* 0x00c000000a0a7b82 */ /* 0x000e240000000a00 */
[C---:B0----5:R-:W-:Y:S02]  /*34e0*/  FSETP.GE.AND P0, PT, R9.reuse, R10, PT ;  /* 0x0000000a0900720b */ /* 0x061fe40003f06000 */
[----:B------:R-:W-:Y:S01]  /*34f0*/  FSETP.GE.AND P1, PT, R9, R11, PT ;  /* 0x0000000b0900720b */ /* 0x000fe20003f26000 */
[----:B------:R-:W-:-:S10]  /*3500*/  VIADD R11, R14, 0x1 ;  /* 0x000000010e0b7836 */ /* 0x000fd40000000000 */
[----:B------:R-:W-:Y:S01]  /*3510*/  @P0 I2FP.F32.U32 R17, R14 ;  /* 0x0000000e00110245 */ /* 0x000fe20000201000 */
[----:B------:R-:W-:Y:S01]  /*3520*/  VIADD R14, R14, 0x2 ;  /* 0x000000020e0e7836 */ /* 0x000fe20000000000 */
[----:B------:R-:W-:-:S07]  /*3530*/  @P1 I2FP.F32.U32 R17, R11 ;  /* 0x0000000b00111245 */ /* 0x000fce0000201000 */
.L_x_72:
[----:B------:R-:W-:-:S06]  /*3540*/  @!P2 IMAD.SHL.U32 R10, R14, 0x4, RZ ;  /* 0x000000040e0aa824 */ /* 0x000fcc00078e00ff */
[----:B------:R-:W0:Y:S02]  /*3550*/  @!P2 LDC R10, c[0x3][R10] ;  /* 0x00c000000a0aab82 */ /* 0x000e240000000800 */
[----:B0----5:R-:W-:-:S13]  /*3560*/  FSETP.GE.AND P0, PT, R9, R10, !P2 ;  /* 0x0000000a0900720b */ /* 0x021fda0005706000 */
[----:B------:R-:W-:-:S07]  /*3570*/  @P0 I2FP.F32.U32 R17, R14 ;  /* 0x0000000e00110245 */ /* 0x000fce0000201000 */
.L_x_70:
[----:B------:R-:W0:Y:S01]  /*3580*/  S2UR UR10, SR_CgaCtaId ;  /* 0x00000000000a79c3 */ /* 0x000e220000008800 */
[----:B------:R-:W-:Y:S02]  /*3590*/  UMOV UR9, 0x400 ;  /* 0x0000040000097882 */ /* 0x000fe40000000000 */
[----:B0-----:R-:W-:-:S06]  /*35a0*/  ULEA UR9, UR10, UR9, 0x18 ;  /* 0x000000090a097291 */ /* 0x001fcc000f8ec0ff */
[----:B------:R-:W-:Y:S01]  /*35b0*/  LEA R10, R18, UR9, 0x2 ;  /* 0x00000009120a7c11 */ /* 0x000fe2000f8e10ff */
[----:B------:R-:W-:-:S04]  /*35c0*/  IMAD.IADD R18, R3, 0x1, R18 ;  /* 0x0000000103127824 */ /* 0x000fc800078e0212 */
[----:B------:R2:W-:Y:S01]  /*35d0*/  STS [R10], R17 ;  /* 0x000000110a007388 */ /* 0x0005e20000000800 */
[----:B------:R-:W-:-:S13]  /*35e0*/  ISETP.GE.AND P0, PT, R18, R5, PT ;  /* 0x000000051200720c */ /* 0x000fda0003f06270 */
[----:B--2---:R-:W-:Y:S05]  /*35f0*/  @!P0 BRA `(.L_x_73) ;  /* 0xfffffff800048947 */ /* 0x004fea000383ffff */
[----:B------:R-:W-:Y:S05]  /*3600*/  BSYNC.RECONVERGENT B1 ;  /* 0x0000000000017941 */ /* 0x000fea0003800200 */
.L_x_67:
[----:B------:R-:W-:Y:S05]  /*3610*/  BRA `(.L_x_65) ;  /* 0x00000000009c7947 */ /* 0x000fea0003800000 */
.L_x_66:
[C---:B0-2---:R-:W-:Y:S01]  /*3620*/  VIADD R9, R2.reuse, 0x1 ;  /* 0x0000000102097836 */ /* 0x045fe20000000000 */
[----:B------:R-:W-:Y:S01]  /*3630*/  BSSY.RECONVERGENT B1, `(.L_x_74) ;  /* 0x0000015000017945 */ /* 0x000fe20003800200 */
[----:B------:R-:W-:Y:S01]  /*3640*/  ISETP.GE.U32.AND P1, PT, R2, 0x3, PT ;  /* 0x000000030200780c */ /* 0x000fe20003f26070 */
[----:B---3--:R-:W-:Y:S02]  /*3650*/  IMAD.MOV.U32 R10, RZ, RZ, R22 ;  /* 0x000000ffff0a7224 */ /* 0x008fe400078e0016 */
[----:B-1----:R-:W-:-:S04]  /*3660*/  LOP3.LUT R12, R9, 0x3, RZ, 0xc0, !PT ;  /* 0x00000003090c7812 */ /* 0x002fc800078ec0ff */
        /* <DEDUP_REMOVED lines=14> */
[C---:B------:R-:W-:Y:S01]  /*3750*/  @P0 LEA R12, R3.reuse, R16, 0x2 ;  /* 0x00000010030c0211 */ /* 0x040fe200078e10ff */
[----:B------:R-:W-:-:S04]  /*3760*/  @P0 IMAD.IADD R10, R3, 0x1, R10 ;  /* 0x00000001030a0824 */ /* 0x000fc800078e020a */
[----:B------:R1:W-:Y:S03]  /*3770*/  @P0 STS [R12], R11 ;  /* 0x0000000b0c000388 */ /* 0x0003e60000000800 */
.L_x_75:
[----:B------:R-:W-:Y:S05]  /*3780*/  BSYNC.RECONVERGENT B1 ;  /* 0x0000000000017941 */ /* 0x000fea0003800200 */
.L_x_74:
[----:B------:R-:W-:Y:S05]  /*3790*/  @!P1 BRA `(.L_x_65) ;  /* 0x00000000003c9947 */ /* 0x000fea0003800000 */
[----:B-1----:R-:W1:Y:S01]  /*37a0*/  S2R R12, SR_CgaCtaId ;  /* 0x00000000000c7919 */ /* 0x002e620000008800 */
[----:B0-----:R-:W-:Y:S01]  /*37b0*/  MOV R9, 0x400 ;  /* 0x0000040000097802 */ /* 0x001fe20000000f00 */
[----:B----4-:R-:W-:-:S03]  /*37c0*/  IMAD.MOV.U32 R13, RZ, RZ, -0x40800000 ;  /* 0xbf800000ff0d7424 */ /* 0x010fc600078e00ff */
[----:B-1----:R-:W-:-:S07]  /*37d0*/  LEA R11, R12, R9, 0x18 ;  /* 0x000000090c0b7211 */ /* 0x002fce00078ec0ff */
.L_x_76:
[----:B0-----:R-:W-:Y:S02]  /*37e0*/  IMAD R12, R10, 0x4, R11 ;  /* 0x000000040a0c7824 */ /* 0x001fe400078e020b */
[C---:B------:R-:W-:Y:S02]  /*37f0*/  IMAD R10, R3.reuse, 0x4, R10 ;  /* 0x00000004030a7824 */ /* 0x040fe400078e020a */
[C---:B------:R-:W-:Y:S01]  /*3800*/  IMAD R14, R3.reuse, 0x4, R12 ;  /* 0x00000004030e7824 */ /* 0x040fe200078e020c */
        /* <DEDUP_REMOVED lines=8> */
.L_x_65:
[----:B------:R-:W-:Y:S05]  /*3890*/  BSYNC.RECONVERGENT B0 ;  /* 0x0000000000007941 */ /* 0x000fea0003800200 */
.L_x_64:
[----:B------:R-:W-:Y:S06]  /*38a0*/  BAR.SYNC.DEFER_BLOCKING 0x0 ;  /* 0x0000000000007b1d */ /* 0x000fec0000010000 */
[----:B------:R-:W-:Y:S05]  /*38b0*/  BRA.U !UP0, `(.L_x_77) ;  /* 0x0000000908147547 */ /* 0x000fea000b800000 */
[----:B------:R-:W-:-:S05]  /*38c0*/  UMOV UR9, UR6 ;  /* 0x0000000600097c82 */ /* 0x000fca0008000000 */
.L_x_89:
[----:B0-----:R-:W0:Y:S01]  /*38d0*/  LDCU UR11, c[0x0][0x3a4] ;  /* 0x00007480ff0b77ac */ /* 0x001e220008000800 */
[----:B---3--:R-:W-:Y:S01]  /*38e0*/  IADD3 R10, PT, PT, R6, UR9, RZ ;  /* 0x00000009060a7c10 */ /* 0x008fe2000fffe0ff */
[----:B------:R-:W-:Y:S01]  /*38f0*/  UISETP.GE.U32.AND UP1, UPT, UR15, 0x3, UPT ;  /* 0x000000030f00788c */ /* 0x000fe2000bf26070 */
[----:B------:R-:W-:Y:S01]  /*3900*/  UMOV UR10, UR9 ;  /* 0x00000009000a7c82 */ /* 0x000fe20008000000 */
[----:B------:R-:W-:Y:S02]  /*3910*/  UIADD3 UR9, UPT, UPT, UR9, 0x1, URZ ;  /* 0x0000000109097890 */ /* 0x000fe4000fffe0ff */
[----:B0-----:R-:W-:-:S03]  /*3920*/  UISETP.NE.AND UP0, UPT, UR10, UR11, UPT ;  /* 0x0000000b0a00728c */ /* 0x001fc6000bf05270 */
[----:B------:R-:W-:Y:S02]  /*3930*/  UMOV UR10, UR6 ;  /* 0x00000006000a7c82 */ /* 0x000fe40008000000 */
[----:B------:R-:W-:Y:S06]  /*3940*/  BRA.U !UP1, `(.L_x_78) ;  /* 0x0000000509407547 */ /* 0x000fec000b800000 */
[----:B------:R-:W0:Y:S01]  /*3950*/  S2UR UR11, SR_CgaCtaId ;  /* 0x00000000000b79c3 */ /* 0x000e220000008800 */
[----:B------:R-:W-:Y:S01]  /*3960*/  UMOV UR10, 0x400 ;  /* 0x00000400000a7882 */ /* 0x000fe20000000000 */
[----:B------:R-:W3:Y:S01]  /*3970*/  LDCU UR20, c[0x0][0x3a4] ;  /* 0x00007480ff1477ac */ /* 0x000ee20008000800 */
[----:B0-----:R-:W-:-:S06]  /*3980*/  ULEA UR10, UR11, UR10, 0x18 ;  /* 0x0000000a0b0a7291 */ /* 0x001fcc000f8ec0ff */
[----:B--2--5:R-:W-:Y:S01]  /*3990*/  IMAD.U32 R9, RZ, RZ, UR10 ;  /* 0x0000000aff097e24 */ /* 0x024fe2000f8e00ff */
[----:B---3--:R-:W-:-:S06]  /*39a0*/  UMOV UR10, UR6 ;  /* 0x00000006000a7c82 */ /* 0x008fcc0008000000 */
.L_x_87:
[----:B0123--:R-:W-:Y:S01]  /*39b0*/  VIADD R11, R4, UR10 ;  /* 0x0000000a040b7c36 */ /* 0x00ffe20008000000 */
[----:B------:R-:W-:Y:S03]  /*39c0*/  BSSY.RECONVERGENT B0, `(.L_x_79) ;  /* 0x0000012000007945 */ /* 0x000fe60003800200 */
[----:B------:R-:W-:-:S04]  /*39d0*/  IMAD R12, R25, R11, R10 ;  /* 0x0000000b190c7224 */ /* 0x000fc800078e020a */
[----:B------:R-:W-:-:S04]  /*39e0*/  IMAD R12, R12, 0x4, R9 ;  /* 0x000000040c0c7824 */ /* 0x000fc800078e0209 */
[----:B------:R-:W-:Y:S01]  /*39f0*/  IMAD R18, R25, 0x4, R12 ;  /* 0x0000000419127824 */ /* 0x000fe200078e020c */
[----:B----4-:R-:W0:Y:S02]  /*3a00*/  LDS R14, [R12] ;  /* 0x000000000c0e7984 */ /* 0x010e240000000800 */
        /* <DEDUP_REMOVED lines=13> */
.L_x_80:
[----:B------:R-:W-:Y:S05]  /*3ae0*/  BSYNC.RECONVERGENT B0 ;  /* 0x0000000000007941 */ /* 0x000fea0003800200 */
.L_x_79:
        /* <DEDUP_REMOVED lines=11> */
[----:B------:R-:W-:-:S05]  /*3ba0*/  IMAD.U32 R9, RZ, RZ, UR11 ;  /* 0x0000000bff097e24 */ /* 0x000fca000f8e00ff */
[----:B------:R-:W-:-:S05]  /*3bb0*/  LEA R12, R12, R9, 0x2 ;  /* 0x000000090c0c7211 */ /* 0x000fca00078e10ff */
[----:B------:R-:W0:Y:S02]  /*3bc0*/  LDS R11, [R12] ;  /* 0x000000000c0b7984 */ /* 0x000e240000000800 */
[----:B0-----:R-:W-:-:S05]  /*3bd0*/  FADD R11, R11, 1 ;  /* 0x3f8000000b0b7421 */ /* 0x001fca0000000000 */
[----:B------:R1:W-:Y:S02]  /*3be0*/  STS [R12], R11 ;  /* 0x0000000b0c007388 */ /* 0x0003e40000000800 */
.L_x_82:
[----:B------:R-:W-:Y:S05]  /*3bf0*/  BSYNC.RECONVERGENT B0 ;  /* 0x0000000000007941 */ /* 0x000fea0003800200 */
.L_x_81:
        /* <DEDUP_REMOVED lines=14> */
[----:B0-----:R-:W-:-:S05]  /*3ce0*/  FADD R11, R11, 1 ;  /* 0x3f8000000b0b7421 */ /* 0x001fca0000000000 */
[----:B------:R2:W-:Y:S02]  /*3cf0*/  STS [R12], R11 ;  /* 0x0000000b0c007388 */ /* 0x0005e40000000800 */
.L_x_84:
[----:B------:R-:W-:Y:S05]  /*3d00*/  BSYNC.RECONVERGENT B0 ;  /* 0x0000000000007941 */ /* 0x000fea0003800200 */
.L_x_83:
        /* <DEDUP_REMOVED lines=15> */
.L_x_86:
[----:B------:R-:W-:Y:S05]  /*3e00*/  BSYNC.RECONVERGENT B0 ;  /* 0x0000000000007941 */ /* 0x000fea0003800200 */
.L_x_85:
[----:B------:R-:W-:-:S04]  /*3e10*/  UIADD3 UR10, UPT, UPT, UR10, 0x4, URZ ;  /* 0x000000040a0a7890 */ /* 0x000fc8000fffe0ff */
[----:B------:R-:W-:-:S04]  /*3e20*/  UIADD3 UR11, UPT, UPT, UR10, UR20, URZ ;  /* 0x000000140a0b7290 */ /* 0x000fc8000fffe0ff */
[----:B------:R-:W-:-:S09]  /*3e30*/  UISETP.NE.AND UP1, UPT, UR11, UR7, UPT ;  /* 0x000000070b00728c */ /* 0x000fd2000bf25270 */
[----:B------:R-:W-:Y:S05]  /*3e40*/  BRA.U UP1, `(.L_x_87) ;  /* 0xfffffff901d87547 */ /* 0x000fea000b83ffff */
.L_x_78:
[----:B------:R-:W-:-:S09]  /*3e50*/  ULOP3.LUT UP1, URZ, UR15, 0x2, URZ, 0xc0, !UPT ;  /* 0x000000020fff7892 */ /* 0x000fd2000f82c0ff */
[----:B------:R-:W-:Y:S05]  /*3e60*/  BRA.U !UP1, `(.L_x_88) ;  /* 0x0000000109687547 */ /* 0x000fea000b800000 */
[----:B------:R-:W0:Y:S01]  /*3e70*/  S2UR UR16, SR_CgaCtaId ;  /* 0x00000000001079c3 */ /* 0x000e220000008800 */
[----:B--2--5:R-:W-:Y:S01]  /*3e80*/  VIADD R9, R4, UR10 ;  /* 0x0000000a04097c36 */ /* 0x024fe20008000000 */
[----:B------:R-:W-:Y:S01]  /*3e90*/  UMOV UR11, 0x400 ;  /* 0x00000400000b7882 */ /* 0x000fe20000000000 */
[----:B------:R-:W-:Y:S02]  /*3ea0*/  UIADD3 UR10, UPT, UPT, UR10, 0x2, URZ ;  /* 0x000000020a0a7890 */ /* 0x000fe4000fffe0ff */
[----:B------:R-:W-:Y:S01]  /*3eb0*/  IMAD R9, R25, R9, R10 ;  /* 0x0000000919097224 */ /* 0x000fe200078e020a */
[----:B0-----:R-:W-:-:S06]  /*3ec0*/  ULEA UR11, UR16, UR11, 0x18 ;  /* 0x0000000b100b7291 */ /* 0x001fcc000f8ec0ff */
[----:B----4-:R-:W-:-:S05]  /*3ed0*/  LEA R14, R9, UR11, 0x2 ;  /* 0x0000000b090e7c11 */ /* 0x010fca000f8e10ff */
[----:B------:R-:W0:Y:S02]  /*3ee0*/  LDS R18, [R14] ;  /* 0x000000000e127984 */ /* 0x000e240000000800 */
[----:B0-----:R-:W-:-:S04]  /*3ef0*/  FSETP.GEU.AND P0, PT, R18, R7, PT ;  /* 0x000000071200720b */ /* 0x001fc80003f0e000 */
[----:B------:R-:W-:-:S13]  /*3f00*/  FSETP.LTU.OR P0, PT, R18, RZ, P0 ;  /* 0x000000ff1200720b */ /* 0x000fda0000709400 */
[----:B------:R-:W0:Y:S02]  /*3f10*/  @!P0 F2I.TRUNC.NTZ R9, R18 ;  /* 0x0000001200098305 */ /* 0x000e24000020f100 */
[----:B0-----:R-:W-:-:S05]  /*3f20*/  @!P0 IMAD R9, R3, R9, R8 ;  /* 0x0000000903098224 */ /* 0x001fca00078e0208 */
[----:B------:R-:W-:-:S05]  /*3f30*/  @!P0 LEA R9, R9, UR11, 0x2 ;  /* 0x0000000b09098c11 */ /* 0x000fca000f8e10ff */
[----:B-1-3--:R-:W0:Y:S02]  /*3f40*/  @!P0 LDS R11, [R9] ;  /* 0x00000000090b8984 */ /* 0x00ae240000000800 */
[----:B0-----:R-:W-:Y:S01]  /*3f50*/  @!P0 FADD R12, R11, 1 ;  /* 0x3f8000000b0c8421 */ /* 0x001fe20000000000 */
        /* <DEDUP_REMOVED lines=11> */
.L_x_88:
[----:B------:R-:W1:Y:S01]  /*4010*/  S2UR UR11, SR_CgaCtaId ;  /* 0x00000000000b79c3 */ /* 0x000e620000008800 */
[----:B--2--5:R-:W-:Y:S01]  /*4020*/  VIADD R9, R4, UR10 ;  /* 0x0000000a04097c36 */ /* 0x024fe20008000000 */
[----:B------:R-:W-:-:S03]  /*4030*/  UMOV UR10, 0x400 ;  /* 0x00000400000a7882 */ /* 0x000fc60000000000 */
[----:B------:R-:W-:Y:S01]  /*4040*/  IMAD R9, R25, R9, R10 ;  /* 0x0000000919097224 */ /* 0x000fe200078e020a */
[----:B-1----:R-:W-:-:S06]  /*4050*/  ULEA UR10, UR11, UR10, 0x18 ;  /* 0x0000000a0b0a7291 */ /* 0x002fcc000f8ec0ff */
[----:B------:R-:W-:-:S05]  /*4060*/  LEA R9, R9, UR10, 0x2 ;  /* 0x0000000a09097c11 */ /* 0x000fca000f8e10ff */
[----:B0--3--:R-:W0:Y:S02]  /*4070*/  LDS R12, [R9] ;  /* 0x00000000090c7984 */ /* 0x009e240000000800 */
[----:B0-----:R-:W-:-:S04]  /*4080*/  FSETP.GEU.AND P0, PT, R12, R7, PT ;  /* 0x000000070c00720b */ /* 0x001fc80003f0e000 */
[----:B------:R-:W-:-:S13]  /*4090*/  FSETP.LTU.OR P0, PT, R12, RZ, P0 ;  /* 0x000000ff0c00720b */ /* 0x000fda0000709400 */
[----:B------:R-:W0:Y:S02]  /*40a0*/  @!P0 F2I.TRUNC.NTZ R10, R12 ;  /* 0x0000000c000a8305 */ /* 0x000e24000020f100 */
[----:B0-----:R-:W-:-:S05]  /*40b0*/  @!P0 IMAD R10, R3, R10, R8 ;  /* 0x0000000a030a8224 */ /* 0x001fca00078e0208 */
[----:B------:R-:W-:-:S05]  /*40c0*/  @!P0 LEA R10, R10, UR10, 0x2 ;  /* 0x0000000a0a0a8c11 */ /* 0x000fca000f8e10ff */
[----:B------:R-:W0:Y:S02]  /*40d0*/  @!P0 LDS R11, [R10] ;  /* 0x000000000a0b8984 */ /* 0x000e240000000800 */
[----:B0-----:R-:W-:-:S05]  /*40e0*/  @!P0 FADD R11, R11, 1 ;  /* 0x3f8000000b0b8421 */ /* 0x001fca0000000000 */
[----:B------:R0:W-:Y:S01]  /*40f0*/  @!P0 STS [R10], R11 ;  /* 0x0000000b0a008388 */ /* 0x0001e20000000800 */
[----:B------:R-:W-:Y:S05]  /*4100*/  BRA.U UP0, `(.L_x_89) ;  /* 0xfffffff500f07547 */ /* 0x000fea000b83ffff */
.L_x_77:
[----:B------:R-:W-:Y:S06]  /*4110*/  BAR.SYNC.DEFER_BLOCKING 0x0 ;  /* 0x0000000000007b1d */ /* 0x000fec0000010000 */
.L_x_38:
[----:B------:R-:W0:Y:S01]  /*4120*/  LDCU UR10, c[0x0][0x3a4] ;  /* 0x00007480ff0a77ac */ /* 0x000e220008000800 */
[----:B------:R-:W-:-:S04]  /*4130*/  UIADD3 UR4, UPT, UPT, UR4, 0x1, URZ ;  /* 0x0000000104047890 */ /* 0x000fc8000fffe0ff */
[----:B0-----:R-:W-:-:S09]  /*4140*/  UISETP.NE.AND UP0, UPT, UR4, UR10, UPT ;  /* 0x0000000a0400728c */ /* 0x001fd2000bf05270 */
[----:B------:R-:W-:Y:S05]  /*4150*/  BRA.U UP0, `(.L_x_90) ;  /* 0xffffffd900c87547 */ /* 0x000fea000b83ffff */
.L_x_37:
[----:B--2---:R-:W2:Y:S02]  /*4160*/  LDC R2, c[0x0][0x3a0] ;  /* 0x0000e800ff027b82 */ /* 0x004ea40000000800 */
[----:B--2---:R-:W-:-:S13]  /*4170*/  ISETP.GE.AND P0, PT, R2, 0x1, PT ;  /* 0x000000010200780c */ /* 0x004fda0003f06270 */
[----:B----4-:R-:W-:Y:S05]  /*4180*/  @!P0 EXIT ;  /* 0x000000000000894d */ /* 0x010fea0003800000 */
[----:B------:R-:W-:Y:S01]  /*4190*/  IMAD R5, R0, UR14, RZ ;  /* 0x0000000e00057c24 */ /* 0x000fe2000f8e02ff */
[----:B------:R-:W-:Y:S01]  /*41a0*/  UIADD3 UR4, UPT, UPT, UR15, UR14, URZ ;  /* 0x0000000e0f047290 */ /* 0x000fe2000fffe0ff */
[----:B------:R-:W2:Y:S01]  /*41b0*/  S2R R6, SR_TID.Y ;  /* 0x0000000000067919 */ /* 0x000ea20000002200 */
[----:B------:R-:W4:Y:S01]  /*41c0*/  LDCU.64 UR18, c[0x0][0x398] ;  /* 0x00007300ff1277ac */ /* 0x000f220008000a00 */
[----:B------:R-:W0:Y:S01]  /*41d0*/  I2F.U32.RP R4, R5 ;  /* 0x0000000500047306 */ /* 0x000e220000209000 */
[--C-:B------:R-:W-:Y:S01]  /*41e0*/  IMAD.IADD R0, R22, 0x1, R5.reuse ;  /* 0x0000000116007824 */ /* 0x100fe200078e0205 */
[----:B------:R-:W4:Y:S01]  /*41f0*/  S2R R8, SR_TID.X ;  /* 0x0000000000087919 */ /* 0x000f220000002100 */
[----:B------:R-:W-:Y:S01]  /*4200*/  IMAD R7, R25, UR4, RZ ;  /* 0x0000000419077c24 */ /* 0x000fe2000f8e02ff */
[----:B------:R-:W-:Y:S01]  /*4210*/  ISETP.NE.U32.AND P2, PT, R5, RZ, PT ;  /* 0x000000ff0500720c */ /* 0x000fe20003f45070 */
[----:B-1-3--:R-:W-:Y:S01]  /*4220*/  IMAD.MOV R11, RZ, RZ, -R5 ;  /* 0x000000ffff0b7224 */ /* 0x00afe200078e0a05 */
[----:B------:R-:W-:-:S02]  /*4230*/  UIADD3 UR7, UPT, UPT, UR15, 0x1, URZ ;  /* 0x000000010f077890 */ /* 0x000fc4000fffe0ff */
[----:B------:R-:W-:Y:S01]  /*4240*/  ISETP.GE.AND P0, PT, R0, R7, PT ;  /* 0x000000070000720c */ /* 0x000fe20003f06270 */
[----:B------:R-:W1:Y:S01]  /*4250*/  LDCU UR4, c[0x0][0x388] ;  /* 0x00007100ff0477ac */ /* 0x000e620008000800 */
[----:B-----5:R-:W-:Y:S01]  /*4260*/  VIMNMX R9, PT, PT, R7, R0, !PT ;  /* 0x0000000007097248 */ /* 0x020fe20007fe0100 */
[----:B------:R-:W-:Y:S01]  /*4270*/  UIADD3 UR17, UPT, UPT, UR5, -UR10, URZ ;  /* 0x8000000a05117290 */ /* 0x000fe2000fffe0ff */
[----:B0-----:R-:W0:Y:S01]  /*4280*/  MUFU.RCP R4, R4 ;  /* 0x0000000400047308 */ /* 0x001e220000001000 */
[----:B------:R-:W-:Y:S02]  /*4290*/  ULOP3.LUT UR7, UR7, 0xfffffffc, URZ, 0xc0, !UPT ;  /* 0xfffffffc07077892 */ /* 0x000fe4000f8ec0ff */
[----:B-1----:R-:W-:Y:S02]  /*42a0*/  ULOP3.LUT UP0, UR16, UR4, 0x1, URZ, 0xc0, !UPT ;  /* 0x0000000104107892 */ /* 0x002fe4000f80c0ff */
[----:B------:R-:W-:Y:S01]  /*42b0*/  UIADD3 UR8, UPT, UPT, UR4, 0x1, URZ ;  /* 0x0000000104087890 */ /* 0x000fe2000fffe0ff */
[----:B0-----:R-:W-:-:S02]  /*42c0*/  IADD3 R2, PT, PT, R4, 0xffffffe, RZ ;  /* 0x0ffffffe04027810 */ /* 0x001fc40007ffe0ff */
[----:B------:R-:W-:Y:S02]  /*42d0*/  SEL R4, RZ, 0x1, P0 ;  /* 0x00000001ff047807 */ /* 0x000fe40000000000 */
[----:B------:R0:W1:Y:S02]  /*42e0*/  F2I.FTZ.U32.TRUNC.NTZ R3, R2 ;  /* 0x0000000200037305 */ /* 0x000064000021f000 */
[----:B------:R-:W-:Y:S01]  /*42f0*/  IADD3 R0, PT, PT, R9, -R0, -R4 ;  /* 0x8000000009007210 */ /* 0x000fe20007ffe804 */
[----:B0-----:R-:W-:Y:S02]  /*4300*/  IMAD.MOV.U32 R2, RZ, RZ, RZ ;  /* 0x000000ffff027224 */ /* 0x001fe400078e00ff */
[----:B-1----:R-:W-:-:S04]  /*4310*/  IMAD R11, R11, R3, RZ ;  /* 0x000000030b0b7224 */ /* 0x002fc800078e02ff */
[----:B------:R-:W-:-:S06]  /*4320*/  IMAD.HI.U32 R11, R3, R11, R2 ;  /* 0x0000000b030b7227 */ /* 0x000fcc00078e0002 */
[----:B------:R-:W-:-:S04]  /*4330*/  IMAD.HI.U32 R11, R11, R0, RZ ;  /* 0x000000000b0b7227 */ /* 0x000fc800078e00ff */
[----:B------:R-:W-:-:S04]  /*4340*/  IMAD.MOV R2, RZ, RZ, -R11 ;  /* 0x000000ffff027224 */ /* 0x000fc800078e0a0b */
[----:B------:R-:W-:Y:S01]  /*4350*/  IMAD R0, R5, R2, R0 ;  /* 0x0000000205007224 */ /* 0x000fe200078e0200 */
[C---:B----4-:R-:W-:Y:S01]  /*4360*/  IADD3 R2, PT, PT, R23.reuse, R8, RZ ;  /* 0x0000000817027210 */ /* 0x050fe20007ffe0ff */
[----:B------:R-:W-:-:S03]  /*4370*/  VIADD R23, R23, -UR10 ;  /* 0x8000000a17177c36 */ /* 0x000fc60008000000 */
[----:B------:R-:W-:Y:S02]  /*4380*/  ISETP.GE.U32.AND P0, PT, R0, R5, PT ;  /* 0x000000050000720c */ /* 0x000fe40003f06070 */
[----:B------:R-:W-:-:S11]  /*4390*/  SHF.R.S32.HI R3, RZ, 0x1f, R2 ;  /* 0x0000001fff037819 */ /* 0x000fd60000011402 */
[----:B------:R-:W-:Y:S02]  /*43a0*/  @P0 IMAD.IADD R0, R0, 0x1, -R5 ;  /* 0x0000000100000824 */ /* 0x000fe400078e0a05 */
[----:B------:R-:W-:-:S03]  /*43b0*/  @P0 VIADD R11, R11, 0x1 ;  /* 0x000000010b0b0836 */ /* 0x000fc60000000000 */
[----:B------:R-:W-:Y:S01]  /*43c0*/  ISETP.GE.U32.AND P1, PT, R0, R5, PT ;  /* 0x000000050000720c */ /* 0x000fe20003f26070 */
[C---:B--2---:R-:W-:Y:S02]  /*43d0*/  VIADD R0, R6.reuse, UR5 ;  /* 0x0000000506007c36 */ /* 0x044fe40008000000 */
[----:B------:R-:W-:-:S03]  /*43e0*/  VIADD R6, R6, UR10 ;  /* 0x0000000a06067c36 */ /* 0x000fc60008000000 */
[----:B------:R-:W-:Y:S01]  /*43f0*/  ISETP.GE.AND P0, PT, R0, UR19, PT ;  /* 0x0000001300007c0c */ /* 0x000fe2000bf06270 */
[----:B------:R-:W-:-:S03]  /*4400*/  ULOP3.LUT UR19, UR8, 0x3, URZ, 0xc0, !UPT ;  /* 0x0000000308137892 */ /* 0x000fc6000f8ec0ff */
[----:B------:R-:W-:Y:S01]  /*4410*/  ISETP.GE.OR P0, PT, R2, UR18, P0 ;  /* 0x0000001202007c0c */ /* 0x000fe20008706670 */
[----:B------:R-:W-:Y:S02]  /*4420*/  ULOP3.LUT UR18, UR8, 0x7, URZ, 0xc0, !UPT ;  /* 0x0000000708127892 */ /* 0x000fe4000f8ec0ff */
[----:B------:R-:W-:Y:S01]  /*4430*/  @P1 VIADD R11, R11, 0x1 ;  /* 0x000000010b0b1836 */ /* 0x000fe20000000000 */
[----:B------:R-:W-:Y:S01]  /*4440*/  @!P2 LOP3.LUT R11, RZ, R5, RZ, 0x33, !PT ;  /* 0x00000005ff0ba212 */ /* 0x000fe200078e33ff */
[----:B------:R-:W-:Y:S01]  /*4450*/  ULOP3.LUT UR8, UR8, 0xfffffff8, URZ, 0xc0, !UPT ;  /* 0xfffffff808087892 */ /* 0x000fe2000f8ec0ff */
[----:B------:R-:W-:-:S03]  /*4460*/  PLOP3.LUT P3, PT, P0, PT, UP0, 0xd5, 0x5d ;  /* 0x00000000005d781c */ /* 0x000fc6000076fa0d */
[----:B------:R-:W-:Y:S02]  /*4470*/  IMAD.IADD R0, R4, 0x1, R11 ;  /* 0x0000000104007824 */ /* 0x000fe400078e020b */
[----:B------:R-:W-:Y:S01]  /*4480*/  VIADD R4, R8, UR10 ;  /* 0x0000000a08047c36 */ /* 0x000fe20008000000 */
[----:B------:R-:W-:Y:S01]  /*4490*/  I2FP.F32.S32 R8, UR4 ;  /* 0x0000000400087c45 */ /* 0x000fe20008201400 */
[----:B------:R-:W-:-:S06]  /*44a0*/  UMOV UR4, URZ ;  /* 0x000000ff00047c82 */ /* 0x000fcc0008000000 */
.L_x_203:
[----:B------:R-:W0:Y:S02]  /*44b0*/  LDCU UR24, c[0x0][0x3a4] ;  /* 0x00007480ff1877ac */ /* 0x000e240008000800 */
[----:B0-----:R-:W-:-:S04]  /*44c0*/  UIADD3 UR5, UPT, UPT, -UR4, UR24, URZ ;  /* 0x0000001804057290 */ /* 0x001fc8000fffe1ff */
[----:B------:R-:W-:-:S09]  /*44d0*/  UISETP.GE.AND UP0, UPT, UR5, URZ, UPT ;  /* 0x000000ff0500728c */ /* 0x000fd2000bf06270 */
[----:B-12345:R-:W-:Y:S05]  /*44e0*/  BRA.U !UP0, `(.L_x_91) ;  /* 0x0000001108487547 */ /* 0x03efea000b800000 */
[----:B------:R-:W-:Y:S01]  /*44f0*/  ISETP.GE.AND P1, PT, R22, R7, PT ;  /* 0x000000071600720c */ /* 0x000fe20003f26270 */
[----:B------:R-:W-:-:S12]  /*4500*/  BSSY.RECONVERGENT B0, `(.L_x_92) ;  /* 0x0000084000007945 */ /* 0x000fd80003800200 */
[----:B------:R-:W-:Y:S05]  /*4510*/  @P1 BRA `(.L_x_93) ;  /* 0x0000000800081947 */ /* 0x000fea0003800000 */
[----:B------:R-:W0:Y:S02]  /*4520*/  LDCU UR5, c[0x0][0x388] ;  /* 0x00007100ff0577ac */ /* 0x000e240008000800 */
[----:B0-----:R-:W-:-:S09]  /*4530*/  UISETP.GE.AND UP0, UPT, UR5, URZ, UPT ;  /* 0x000000ff0500728c */ /* 0x001fd2000bf06270 */
[----:B------:R-:W-:Y:S05]  /*4540*/  BRA.U !UP0, `(.L_x_94) ;  /* 0x00000005085c7547 */ /* 0x000fea000b800000 */
[----:B------:R-:W-:-:S07]  /*4550*/  IMAD.MOV.U32 R16, RZ, RZ, R22 ;  /* 0x000000ffff107224 */ /* 0x000fce00078e0016 */
.L_x_100:
[----:B------:R-:W0:Y:S01]  /*4560*/  LDCU UR5, c[0x0][0x388] ;  /* 0x00007100ff0577ac */ /* 0x000e220008000800 */
[----:B------:R-:W-:Y:S02]  /*4570*/  IMAD.MOV.U32 R9, RZ, RZ, -0x40800000 ;  /* 0xbf800000ff097424 */ /* 0x000fe400078e00ff */
[----:B------:R-:W-:Y:S01]  /*4580*/  IMAD.MOV.U32 R14, RZ, RZ, RZ ;  /* 0x000000ffff0e7224 */ /* 0x000fe200078e00ff */
[----:B0-----:R-:W-:-:S09]  /*4590*/  UISETP.GE.U32.AND UP0, UPT, UR5, 0x7, UPT ;  /* 0x000000070500788c */ /* 0x001fd2000bf06070 */
[----:B------:R-:W-:Y:S05]  /*45a0*/  BRA.U !UP0, `(.L_x_95) ;  /* 0x00000001088c7547 */ /* 0x000fea000b800000 */
[----:B------:R-:W-:Y:S02]  /*45b0*/  HFMA2 R9, -RZ, RZ, -1.875, 0 ;  /* 0xbf800000ff097431 */ /* 0x000fe400000001ff */
[----:B------:R-:W-:Y:S02]  /*45c0*/  IMAD.MOV.U32 R17, RZ, RZ, 0x10 ;  /* 0x00000010ff117424 */ /* 0x000fe400078e00ff */
[----:B------:R-:W-:-:S07]  /*45d0*/  IMAD.MOV.U32 R18, RZ, RZ, RZ ;  /* 0x000000ffff127224 */ /* 0x000fce00078e00ff */
.L_x_96:
[----:B------:R-:W0:Y:S08]  /*45e0*/  LDC.64 R14, c[0x3][R17+-0x10] ;  /* 0x00fffc00110e7b82 */ /* 0x000e300000000a00 */
[----:B------:R-:W1:Y:S08]  /*45f0*/  LDC.64 R10, c[0x3][R17+-0x8] ;  /* 0x00fffe00110a7b82 */ /* 0x000e700000000a00 */
[----:B------:R2:W3:Y:S01]  /*4600*/  LDC.64 R12, c[0x3][R17] ;  /* 0x00c00000110c7b82 */ /* 0x0004e20000000a00 */
[----:B0-----:R-:W-:-:S02]  /*4610*/  FSETP.GTU.AND P2, PT, R14, RZ, PT ;  /* 0x000000ff0e00720b */ /* 0x001fc40003f4c000 */
[----:B------:R-:W-:-:S05]  /*4620*/  FSETP.GTU.AND P4, PT, R15, RZ, PT ;  /* 0x000000ff0f00720b */ /* 0x000fca0003f8c000 */
[----:B------:R2:W0:Y:S01]  /*4630*/  LDC.64 R14, c[0x3][R17+0x8] ;  /* 0x00c00200110e7b82 */ /* 0x0004220000000a00 */
[----:B-1----:R-:W-:Y:S01]  /*4640*/  FSETP.GTU.AND P1, PT, R10, RZ, PT ;  /* 0x000000ff0a00720b */ /* 0x002fe20003f2c000 */
[C---:B------:R-:W-:Y:S02]  /*4650*/  VIADD R10, R18.reuse, 0x1 ;  /* 0x00000001120a7836 */ /* 0x040fe40000000000 */
[----:B--2---:R-:W-:Y:S02]  /*4660*/  VIADD R17, R17, 0x20 ;  /* 0x0000002011117836 */ /* 0x004fe40000000000 */
[----:B------:R-:W-:Y:S02]  /*4670*/  @!P2 I2FP.F32.U32 R9, R18 ;  /* 0x000000120009a245 */ /* 0x000fe40000201000 */
[----:B------:R-:W-:Y:S01]  /*4680*/  FSETP.GTU.AND P2, PT, R11, RZ, PT ;  /* 0x000000ff0b00720b */ /* 0x000fe20003f4c000 */
[C---:B------:R-:W-:Y:S01]  /*4690*/  VIADD R11, R18.reuse, 0x7 ;  /* 0x00000007120b7836 */ /* 0x040fe20000000000 */
[----:B------:R-:W-:Y:S01]  /*46a0*/  @!P4 I2FP.F32.U32 R9, R10 ;  /* 0x0000000a0009c245 */ /* 0x000fe20000201000 */
[----:B------:R-:W-:Y:S01]  /*46b0*/  VIADD R10, R18, 0x2 ;  /* 0x00000002120a7836 */ /* 0x000fe20000000000 */
[----:B---3--:R-:W-:-:S04]  /*46c0*/  FSETP.GTU.AND P4, PT, R12, RZ, PT ;  /* 0x000000ff0c00720b */ /* 0x008fc80003f8c000 */
[----:B------:R-:W-:Y:S01]  /*46d0*/  @!P1 I2FP.F32.U32 R9, R10 ;  /* 0x0000000a00099245 */ /* 0x000fe20000201000 */
[----:B------:R-:W-:Y:S01]  /*46e0*/  VIADD R10, R18, 0x3 ;  /* 0x00000003120a7836 */ /* 0x000fe20000000000 */
[----:B------:R-:W-:-:S04]  /*46f0*/  FSETP.GTU.AND P1, PT, R13, RZ, PT ;  /* 0x000000ff0d00720b */ /* 0x000fc80003f2c000 */
[----:B------:R-:W-:Y:S01]  /*4700*/  @!P2 I2FP.F32.U32 R9, R10 ;  /* 0x0000000a0009a245 */ /* 0x000fe20000201000 */
[----:B------:R-:W-:Y:S01]  /*4710*/  VIADD R10, R18, 0x4 ;  /* 0x00000004120a7836 */ /* 0x000fe20000000000 */
[----:B0-----:R-:W-:-:S04]  /*4720*/  FSETP.GTU.AND P2, PT, R14, RZ, PT ;  /* 0x000000ff0e00720b */ /* 0x001fc80003f4c000 */
[----:B------:R-:W-:Y:S01]  /*4730*/  @!P4 I2FP.F32.U32 R9, R10 ;  /* 0x0000000a0009c245 */ /* 0x000fe20000201000 */
[----:B------:R-:W-:Y:S01]  /*4740*/  VIADD R10, R18, 0x5 ;  /* 0x00000005120a7836 */ /* 0x000fe20000000000 */
[----:B------:R-:W-:-:S04]  /*4750*/  FSETP.GTU.AND P4, PT, R15, RZ, PT ;  /* 0x000000ff0f00720b */ /* 0x000fc80003f8c000 */
[----:B------:R-:W-:Y:S01]  /*4760*/  @!P1 I2FP.F32.U32 R9, R10 ;  /* 0x0000000a00099245 */ /* 0x000fe20000201000 */
[C---:B------:R-:W-:Y:S01]  /*4770*/  VIADD R10, R18.reuse, 0x6 ;  /* 0x00000006120a7836 */ /* 0x040fe20000000000 */
[----:B------:R-:W-:-:S04]  /*4780*/  IADD3 R18, PT, PT, R18, 0x8, RZ ;  /* 0x0000000812127810 */ /* 0x000fc80007ffe0ff */
[----:B------:R-:W-:Y:S02]  /*4790*/  ISETP.NE.AND P1, PT, R18, UR8, PT ;  /* 0x0000000812007c0c */ /* 0x000fe4000bf25270 */
[----:B------:R-:W-:Y:S02]  /*47a0*/  @!P2 I2FP.F32.U32 R9, R10 ;  /* 0x0000000a0009a245 */ /* 0x000fe40000201000 */
[----:B------:R-:W-:-:S09]  /*47b0*/  @!P4 I2FP.F32.U32 R9, R11 ;  /* 0x0000000b0009c245 */ /* 0x000fd20000201000 */
[----:B------:R-:W-:Y:S05]  /*47c0*/  @P1 BRA `(.L_x_96) ;  /* 0xfffffffc00841947 */ /* 0x000fea000383ffff */
[----:B------:R-:W-:-:S07]  /*47d0*/  IMAD.U32 R14, RZ, RZ, UR8 ;  /* 0x00000008ff0e7e24 */ /* 0x000fce000f8e00ff */
.L_x_95:
        /* <DEDUP_REMOVED lines=11> */
[----:B-1----:R-:W-:Y:S01]  /*4890*/  FSETP.GTU.AND P4, PT, R10, RZ, PT ;  /* 0x000000ff0a00720b */ /* 0x002fe20003f8c000 */
[C---:B------:R-:W-:Y:S01]  /*48a0*/  VIADD R10, R14.reuse, 0x1 ;  /* 0x000000010e0a7836 */ /* 0x040fe20000000000 */
[----:B------:R-:W-:Y:S01]  /*48b0*/  FSETP.GTU.AND P5, PT, R11, RZ, PT ;  /* 0x000000ff0b00720b */ /* 0x000fe20003fac000 */
[----:B------:R-:W-:-:S06]  /*48c0*/  VIADD R11, R14, 0x3 ;  /* 0x000000030e0b7836 */ /* 0x000fcc0000000000 */
[----:B------:R-:W-:Y:S02]  /*48d0*/  @!P1 I2FP.F32.U32 R9, R14 ;  /* 0x0000000e00099245 */ /* 0x000fe40000201000 */
[----:B------:R-:W-:Y:S01]  /*48e0*/  @!P2 I2FP.F32.U32 R9, R10 ;  /* 0x0000000a0009a245 */ /* 0x000fe20000201000 */
[C---:B------:R-:W-:Y:S02]  /*48f0*/  VIADD R10, R14.reuse, 0x2 ;  /* 0x000000020e0a7836 */ /* 0x040fe40000000000 */
[----:B------:R-:W-:-:S03]  /*4900*/  VIADD R14, R14, 0x4 ;  /* 0x000000040e0e7836 */ /* 0x000fc60000000000 */
[----:B------:R-:W-:Y:S02]  /*4910*/  @!P4 I2FP.F32.U32 R9, R10 ;  /* 0x0000000a0009c245 */ /* 0x000fe40000201000 */
[----:B------:R-:W-:-:S07]  /*4920*/  @!P5 I2FP.F32.U32 R9, R11 ;  /* 0x0000000b0009d245 */ /* 0x000fce0000201000 */
.L_x_98:
[----:B------:R-:W-:Y:S05]  /*4930*/  BRA.U !UP1, `(.L_x_97) ;  /* 0x00000001093c7547 */ /* 0x000fea000b800000 */
[----:B------:R-:W-:Y:S01]  /*4940*/  UISETP.NE.AND UP0, UPT, UR19, 0x1, UPT ;  /* 0x000000011300788c */ /* 0x000fe2000bf05270 */
[----:B------:R-:W-:-:S08]  /*4950*/  ISETP.NE.AND P1, PT, RZ, UR16, PT ;  /* 0x00000010ff007c0c */ /* 0x000fd0000bf25270 */
[----:B------:R-:W-:Y:S05]  /*4960*/  BRA.U !UP0, `(.L_x_99) ;  /* 0x0000000108207547 */ /* 0x000fea000b800000 */
        /* <DEDUP_REMOVED lines=8> */
.L_x_99:
[----:B------:R-:W-:-:S06]  /*49f0*/  @!P1 IMAD.SHL.U32 R10, R14, 0x4, RZ ;  /* 0x000000040e0a9824 */ /* 0x000fcc00078e00ff */
[----:B------:R-:W0:Y:S02]  /*4a00*/  @!P1 LDC R10, c[0x3][R10] ;  /* 0x00c000000a0a9b82 */ /* 0x000e240000000800 */
[----:B0-----:R-:W-:-:S13]  /*4a10*/  FSETP.GTU.OR P2, PT, R10, RZ, P1 ;  /* 0x000000ff0a00720b */ /* 0x001fda0000f4c400 */
[----:B------:R-:W-:-:S07]  /*4a20*/  @!P2 I2FP.F32.U32 R9, R14 ;  /* 0x0000000e0009a245 */ /* 0x000fce0000201000 */
.L_x_97:
        /* <DEDUP_REMOVED lines=9> */
.L_x_94:
[C---:B------:R-:W-:Y:S01]  /*4ac0*/  VIADD R9, R0.reuse, 0x1 ;  /* 0x0000000100097836 */ /* 0x040fe20000000000 */
[----:B------:R-:W-:Y:S01]  /*4ad0*/  BSSY.RECONVERGENT B1, `(.L_x_101) ;  /* 0x0000016000017945 */ /* 0x000fe20003800200 */
[----:B------:R-:W-:Y:S01]  /*4ae0*/  ISETP.GE.U32.AND P2, PT, R0, 0x3, PT ;  /* 0x000000030000780c */ /* 0x000fe20003f46070 */
[----:B------:R-:W-:Y:S02]  /*4af0*/  IMAD.MOV.U32 R10, RZ, RZ, R22 ;  /* 0x000000ffff0a7224 */ /* 0x000fe400078e0016 */
        /* <DEDUP_REMOVED lines=13> */
[C---:B0-----:R-:W-:Y:S01]  /*4bd0*/  IMAD R12, R5.reuse, 0x4, R12 ;  /* 0x00000004050c7824 */ /* 0x041fe200078e020c */
[----:B------:R-:W-:-:S04]  /*4be0*/  IADD3 R10, PT, PT, R5, R22, R5 ;  /* 0x00000016050a7210 */ /* 0x000fc80007ffe005 */
[----:B------:R1:W-:Y:S07]  /*4bf0*/  STS [R12], R9 ;  /* 0x000000090c007388 */ /* 0x0003ee0000000800 */
[C---:B------:R-:W-:Y:S01]  /*4c00*/  @P1 LEA R14, R5.reuse, R12, 0x2 ;  /* 0x0000000c050e1211 */ /* 0x040fe200078e10ff */
[----:B------:R-:W-:-:S04]  /*4c10*/  @P1 IMAD.IADD R10, R5, 0x1, R10 ;  /* 0x00000001050a1824 */ /* 0x000fc800078e020a */
[----:B------:R1:W-:Y:S03]  /*4c20*/  @P1 STS [R14], R9 ;  /* 0x000000090e001388 */ /* 0x0003e60000000800 */
.L_x_102:
[----:B------:R-:W-:Y:S05]  /*4c30*/  BSYNC.RECONVERGENT B1 ;  /* 0x0000000000017941 */ /* 0x000fea0003800200 */
.L_x_101:
[----:B------:R-:W-:Y:S05]  /*4c40*/  @!P2 BRA `(.L_x_93) ;  /* 0x00000000003ca947 */ /* 0x000fea0003800000 */
[----:B01----:R-:W0:Y:S01]  /*4c50*/  S2R R12, SR_CgaCtaId ;  /* 0x00000000000c7919 */ /* 0x003e220000008800 */
[----:B------:R-:W-:Y:S01]  /*4c60*/  MOV R9, 0x400 ;  /* 0x0000040000097802 */ /* 0x000fe20000000f00 */
[----:B------:R-:W-:-:S03]  /*4c70*/  IMAD.MOV.U32 R13, RZ, RZ, -0x40800000 ;  /* 0xbf800000ff0d7424 */ /* 0x000fc600078e00ff */
[----:B0-----:R-:W-:-:S07]  /*4c80*/  LEA R11, R12, R9, 0x18 ;  /* 0x000000090c0b7211 */ /* 0x001fce00078ec0ff */
.L_x_103:
[----:B--2---:R-:W-:Y:S02]  /*4c90*/  IMAD R12, R10, 0x4, R11 ;  /* 0x000000040a0c7824 */ /* 0x004fe400078e020b */
        /* <DEDUP_REMOVED lines=10> */
.L_x_93:
[----:B------:R-:W-:Y:S05]  /*4d40*/  BSYNC.RECONVERGENT B0 ;  /* 0x0000000000007941 */ /* 0x000fea0003800200 */
.L_x_92:
[----:B------:R-:W3:Y:S02]  /*4d50*/  LDCU UR14, c[0x0][0x3a4] ;  /* 0x00007480ff0e77ac */ /* 0x000ee40008000800 */
[----:B---3--:R-:W-:Y:S01]  /*4d60*/  UISETP.GE.AND UP0, UPT, UR14, URZ, UPT ;  /* 0x000000ff0e00728c */ /* 0x008fe2000bf06270 */
[----:B------:R-:W-:Y:S08]  /*4d70*/  BAR.SYNC.DEFER_BLOCKING 0x0 ;  /* 0x0000000000007b1d */ /* 0x000ff00000010000 */
[----:B------:R-:W-:Y:S05]  /*4d80*/  BRA.U !UP0, `(.L_x_104) ;  /* 0x0000000908187547 */ /* 0x000fea000b800000 */
[----:B------:R-:W-:-:S05]  /*4d90*/  UMOV UR5, UR6 ;  /* 0x0000000600057c82 */ /* 0x000fca0008000000 */
.L_x_116:
[----:B---3--:R-:W3:Y:S01]  /*4da0*/  LDCU UR14, c[0x0][0x3a4] ;  /* 0x00007480ff0e77ac */ /* 0x008ee20008000800 */
[----:B012---:R-:W-:Y:S01]  /*4db0*/  IMAD.IADD R12, R22, 0x1, R7 ;  /* 0x00000001160c7824 */ /* 0x007fe200078e0207 */
[----:B------:R-:W-:Y:S01]  /*4dc0*/  IADD3 R10, PT, PT, R4, UR5, RZ ;  /* 0x00000005040a7c10 */ /* 0x000fe2000fffe0ff */
[----:B------:R-:W-:Y:S01]  /*4dd0*/  UISETP.GE.U32.AND UP1, UPT, UR15, 0x3, UPT ;  /* 0x000000030f00788c */ /* 0x000fe2000bf26070 */
[----:B------:R-:W-:Y:S01]  /*4de0*/  UMOV UR9, UR5 ;  /* 0x0000000500097c82 */ /* 0x000fe20008000000 */
[----:B------:R-:W-:Y:S02]  /*4df0*/  UIADD3 UR5, UPT, UPT, UR5, 0x1, URZ ;  /* 0x0000000105057890 */ /* 0x000fe4000fffe0ff */
[----:B---3--:R-:W-:-:S03]  /*4e00*/  UISETP.NE.AND UP0, UPT, UR9, UR14, UPT ;  /* 0x0000000e0900728c */ /* 0x008fc6000bf05270 */
[----:B------:R-:W-:Y:S02]  /*4e10*/  UMOV UR9, UR6 ;  /* 0x0000000600097c82 */ /* 0x000fe40008000000 */
[----:B----4-:R-:W-:Y:S06]  /*4e20*/  BRA.U !UP1, `(.L_x_105) ;  /* 0x0000000509407547 */ /* 0x010fec000b800000 */
[----:B------:R-:W0:Y:S01]  /*4e30*/  S2UR UR10, SR_CgaCtaId ;  /* 0x00000000000a79c3 */ /* 0x000e220000008800 */
[----:B------:R-:W-:Y:S01]  /*4e40*/  UMOV UR9, 0x400 ;  /* 0x0000040000097882 */ /* 0x000fe20000000000 */
[----:B------:R-:W1:Y:S01]  /*4e50*/  LDCU UR14, c[0x0][0x3a4] ;  /* 0x00007480ff0e77ac */ /* 0x000e620008000800 */
[----:B0-----:R-:W-:-:S06]  /*4e60*/  ULEA UR9, UR10, UR9, 0x18 ;  /* 0x000000090a097291 */ /* 0x001fcc000f8ec0ff */
[----:B------:R-:W-:Y:S01]  /*4e70*/  IMAD.U32 R9, RZ, RZ, UR9 ;  /* 0x00000009ff097e24 */ /* 0x000fe2000f8e00ff */
[----:B-1----:R-:W-:-:S06]  /*4e80*/  UMOV UR9, UR6 ;  /* 0x0000000600097c82 */ /* 0x002fcc0008000000 */
.L_x_114:
        /* <DEDUP_REMOVED lines=17> */
[----:B0-----:R-:W-:-:S05]  /*4fa0*/  FADD R11, R11, -1 ;  /* 0xbf8000000b0b7421 */ /* 0x001fca0000000000 */
[----:B------:R0:W-:Y:S02]  /*4fb0*/  STS [R14], R11 ;  /* 0x0000000b0e007388 */ /* 0x0001e40000000800 */
.L_x_107:
[----:B------:R-:W-:Y:S05]  /*4fc0*/  BSYNC.RECONVERGENT B0 ;  /* 0x0000000000007941 */ /* 0x000fea0003800200 */
.L_x_106:
[----:B------:R-:W1:Y:S01]  /*4fd0*/  LDS R13, [R16] ;  /* 0x00000000100d7984 */ /* 0x000e620000000800 */
[----:B------:R-:W-:Y:S01]  /*4fe0*/  BSSY.RECONVERGENT B0, `(.L_x_108) ;  /* 0x000000f000007945 */ /* 0x000fe20003800200 */
[----:B------:R-:W-:Y:S02]  /*4ff0*/  LEA R18, R25, R16, 0x2 ;  /* 0x0000001019127211 */ /* 0x000fe400078e10ff */
        /* <DEDUP_REMOVED lines=13> */
.L_x_109:
[----:B------:R-:W-:Y:S05]  /*50d0*/  BSYNC.RECONVERGENT B0 ;  /* 0x0000000000007941 */ /* 0x000fea0003800200 */
.L_x_108:
        /* <DEDUP_REMOVED lines=16> */
.L_x_111:
[----:B------:R-:W-:Y:S05]  /*51e0*/  BSYNC.RECONVERGENT B0 ;  /* 0x0000000000007941 */ /* 0x000fea0003800200 */
.L_x_110:
        /* <DEDUP_REMOVED lines=13> */
[----:B0-----:R-:W-:-:S05]  /*52c0*/  FADD R11, R11, -1 ;  /* 0xbf8000000b0b7421 */ /* 0x001fca0000000000 */
[----:B------:R3:W-:Y:S02]  /*52d0*/  STS [R14], R11 ;  /* 0x0000000b0e007388 */ /* 0x0007e40000000800 */
.L_x_113:
[----:B------:R-:W-:Y:S05]  /*52e0*/  BSYNC.RECONVERGENT B0 ;  /* 0x0000000000007941 */ /* 0x000fea0003800200 */
.L_x_112:
[----:B------:R-:W-:-:S04]  /*52f0*/  UIADD3 UR9, UPT, UPT, UR9, 0x4, URZ ;  /* 0x0000000409097890 */ /* 0x000fc8000fffe0ff */
[----:B------:R-:W-:-:S04]  /*5300*/  UIADD3 UR10, UPT, UPT, UR9, UR14, URZ ;  /* 0x0000000e090a7290 */ /* 0x000fc8000fffe0ff */
[----:B------:R-:W-:-:S09]  /*5310*/  UISETP.NE.AND UP1, UPT, UR10, UR7, UPT ;  /* 0x000000070a00728c */ /* 0x000fd2000bf25270 */
[----:B------:R-:W-:Y:S05]  /*5320*/  BRA.U UP1, `(.L_x_114) ;  /* 0xfffffff901d87547 */ /* 0x000fea000b83ffff */
.L_x_105:
[----:B------:R-:W-:-:S09]  /*5330*/  ULOP3.LUT UP1, URZ, UR15, 0x2, URZ, 0xc0, !UPT ;  /* 0x000000020fff7892 */ /* 0x000fd2000f82c0ff */
[----:B------:R-:W-:Y:S05]  /*5340*/  BRA.U !UP1, `(.L_x_115) ;  /* 0x0000000109687547 */ /* 0x000fea000b800000 */
[----:B------:R-:W4:Y:S01]  /*5350*/  S2UR UR11, SR_CgaCtaId ;  /* 0x00000000000b79c3 */ /* 0x000f220000008800 */
[----:B------:R-:W-:Y:S01]  /*5360*/  IADD3 R9, PT, PT, R6, UR9, RZ ;  /* 0x0000000906097c10 */ /* 0x000fe2000fffe0ff */
[----:B------:R-:W-:Y:S01]  /*5370*/  UMOV UR10, 0x400 ;  /* 0x00000400000a7882 */ /* 0x000fe20000000000 */
[----:B------:R-:W-:-:S03]  /*5380*/  UIADD3 UR9, UPT, UPT, UR9, 0x2, URZ ;  /* 0x0000000209097890 */ /* 0x000fc6000fffe0ff */
[----:B------:R-:W-:Y:S01]  /*5390*/  IMAD R9, R25, R9, R10 ;  /* 0x0000000919097224 */ /* 0x000fe200078e020a */
[----:B----4-:R-:W-:-:S06]  /*53a0*/  ULEA UR10, UR11, UR10, 0x18 ;  /* 0x0000000a0b0a7291 */ /* 0x010fcc000f8ec0ff */
[----:B------:R-:W-:-:S05]  /*53b0*/  LEA R16, R9, UR10, 0x2 ;  /* 0x0000000a09107c11 */ /* 0x000fca000f8e10ff */
[----:B------:R-:W4:Y:S02]  /*53c0*/  LDS R15, [R16] ;  /* 0x00000000100f7984 */ /* 0x000f240000000800 */
[----:B----4-:R-:W-:-:S04]  /*53d0*/  FSETP.GEU.AND P1, PT, R15, R8, PT ;  /* 0x000000080f00720b */ /* 0x010fc80003f2e000 */
[----:B------:R-:W-:-:S13]  /*53e0*/  FSETP.LTU.OR P1, PT, R15, RZ, P1 ;  /* 0x000000ff0f00720b */ /* 0x000fda0000f29400 */
[----:B------:R-:W4:Y:S02]  /*53f0*/  @!P1 F2I.TRUNC.NTZ R9, R15 ;  /* 0x0000000f00099305 */ /* 0x000f24000020f100 */
[----:B----4-:R-:W-:-:S05]  /*5400*/  @!P1 IMAD R9, R5, R9, R12 ;  /* 0x0000000905099224 */ /* 0x010fca00078e020c */
[----:B------:R-:W-:-:S05]  /*5410*/  @!P1 LEA R9, R9, UR10, 0x2 ;  /* 0x0000000a09099c11 */ /* 0x000fca000f8e10ff */
[----:B0123--:R-:W0:Y:S02]  /*5420*/  @!P1 LDS R11, [R9] ;  /* 0x00000000090b9984 */ /* 0x00fe240000000800 */
        /* <DEDUP_REMOVED lines=12> */
.L_x_115:
[----:B------:R-:W5:Y:S01]  /*54f0*/  S2UR UR10, SR_CgaCtaId ;  /* 0x00000000000a79c3 */ /* 0x000f620000008800 */
[----:B------:R-:W-:Y:S01]  /*5500*/  VIADD R9, R6, UR9 ;  /* 0x0000000906097c36 */ /* 0x000fe20008000000 */
[----:B------:R-:W-:-:S03]  /*5510*/  UMOV UR9, 0x400 ;  /* 0x0000040000097882 */ /* 0x000fc60000000000 */
[----:B------:R-:W-:Y:S01]  /*5520*/  IMAD R9, R25, R9, R10 ;  /* 0x0000000919097224 */ /* 0x000fe200078e020a */
[----:B-----5:R-:W-:-:S06]  /*5530*/  ULEA UR9, UR10, UR9, 0x18 ;  /* 0x000000090a097291 */ /* 0x020fcc000f8ec0ff */
[----:B------:R-:W-:-:S06]  /*5540*/  LEA R9, R9, UR9, 0x2 ;  /* 0x0000000909097c11 */ /* 0x000fcc000f8e10ff */
[----:B------:R-:W5:Y:S02]  /*5550*/  LDS R9, [R9] ;  /* 0x0000000009097984 */ /* 0x000f640000000800 */
[----:B-----5:R-:W-:-:S04]  /*5560*/  FSETP.GEU.AND P1, PT, R9, R8, PT ;  /* 0x000000080900720b */ /* 0x020fc80003f2e000 */
[----:B------:R-:W-:-:S13]  /*5570*/  FSETP.LTU.OR P1, PT, R9, RZ, P1 ;  /* 0x000000ff0900720b */ /* 0x000fda0000f29400 */
[----:B------:R-:W5:Y:S02]  /*5580*/  @!P1 F2I.TRUNC.NTZ R10, R9 ;  /* 0x00000009000a9305 */ /* 0x000f64000020f100 */
[----:B-----5:R-:W-:-:S05]  /*5590*/  @!P1 IMAD R10, R5, R10, R12 ;  /* 0x0000000a050a9224 */ /* 0x020fca00078e020c */
[----:B------:R-:W-:-:S05]  /*55a0*/  @!P1 LEA R10, R10, UR9, 0x2 ;  /* 0x000000090a0a9c11 */ /* 0x000fca000f8e10ff */
[----:B0123--:R-:W0:Y:S02]  /*55b0*/  @!P1 LDS R11, [R10] ;  /* 0x000000000a0b9984 */ /* 0x00fe240000000800 */
[----:B0-----:R-:W-:-:S05]  /*55c0*/  @!P1 FADD R11, R11, -1 ;  /* 0xbf8000000b0b9421 */ /* 0x001fca0000000000 */
[----:B------:R3:W-:Y:S01]  /*55d0*/  @!P1 STS [R10], R11 ;  /* 0x0000000b0a009388 */ /* 0x0007e20000000800 */
[----:B------:R-:W-:Y:S05]  /*55e0*/  BRA.U UP0, `(.L_x_116) ;  /* 0xfffffff500ec7547 */ /* 0x000fea000b83ffff */
.L_x_104:
[----:B------:R-:W-:Y:S06]  /*55f0*/  BAR.SYNC.DEFER_BLOCKING 0x0 ;  /* 0x0000000000007b1d */ /* 0x000fec0000010000 */
[----:B------:R-:W-:Y:S05]  /*5600*/  BRA `(.L_x_117) ;  /* 0x0000001000547947 */ /* 0x000fea0003800000 */
.L_x_91:
[----:B------:R-:W-:Y:S01]  /*5610*/  ISETP.GE.AND P1, PT, R22, R7, PT ;  /* 0x000000071600720c */ /* 0x000fe20003f26270 */
[----:B------:R-:W-:-:S12]  /*5620*/  BSSY.RECONVERGENT B0, `(.L_x_118) ;  /* 0x0000088000007945 */ /* 0x000fd80003800200 */
[----:B------:R-:W-:Y:S05]  /*5630*/  @P1 BRA `(.L_x_119) ;  /* 0x0000000800181947 */ /* 0x000fea0003800000 */
[----:B------:R-:W-:Y:S01]  /*5640*/  LOP3.LUT R16, RZ, UR24, RZ, 0x33, !PT ;  /* 0x00000018ff107c12 */ /* 0x000fe2000f8e33ff */
[----:B------:R-:W-:-:S04]  /*5650*/  IMAD.MOV.U32 R14, RZ, RZ, R22 ;  /* 0x000000ffff0e7224 */ /* 0x000fc800078e0016 */
[----:B------:R-:W-:-:S07]  /*5660*/  VIADD R16, R16, UR4 ;  /* 0x0000000410107c36 */ /* 0x000fce0008000000 */
.L_x_127:
[-C--:B-----5:R-:W-:Y:S01]  /*5670*/  IABS R9, R25.reuse ;  /* 0x0000001900097213 */ /* 0x0a0fe20000000000 */
[----:B------:R-:W-:Y:S01]  /*5680*/  BSSY.RECONVERGENT B1, `(.L_x_120) ;  /* 0x000002a000017945 */ /* 0x000fe20003800200 */
[----:B0-----:R-:W-:Y:S02]  /*5690*/  IABS R13, R14 ;  /* 0x0000000e000d7213 */ /* 0x001fe40000000000 */
[----:B------:R-:W0:Y:S01]  /*56a0*/  I2F.RP R12, R9 ;  /* 0x00000009000c7306 */ /* 0x000e220000209400 */
[----:B------:R-:W-:-:S07]  /*56b0*/  IABS R17, R25 ;  /* 0x0000001900117213 */ /* 0x000fce0000000000 */
[----:B0-----:R-:W0:Y:S02]  /*56c0*/  MUFU.RCP R12, R12 ;  /* 0x0000000c000c7308 */ /* 0x001e240000001000 */
[----:B0-----:R-:W-:Y:S01]  /*56d0*/  VIADD R10, R12, 0xffffffe ;  /* 0x0ffffffe0c0a7836 */ /* 0x001fe20000000000 */
[----:B------:R-:W-:-:S05]  /*56e0*/  IADD3 R12, PT, PT, RZ, -R17, RZ ;  /* 0x80000011ff0c7210 */ /* 0x000fca0007ffe0ff */
[----:B------:R0:W1:Y:S02]  /*56f0*/  F2I.FTZ.U32.TRUNC.NTZ R11, R10 ;  /* 0x0000000a000b7305 */ /* 0x000064000021f000 */
[----:B0-----:R-:W-:Y:S02]  /*5700*/  IMAD.MOV.U32 R10, RZ, RZ, RZ ;  /* 0x000000ffff0a7224 */ /* 0x001fe400078e00ff */
[----:B-1----:R-:W-:-:S04]  /*5710*/  IMAD.MOV R18, RZ, RZ, -R11 ;  /* 0x000000ffff127224 */ /* 0x002fc800078e0a0b */
[----:B------:R-:W-:-:S04]  /*5720*/  IMAD R15, R18, R9, RZ ;  /* 0x00000009120f7224 */ /* 0x000fc800078e02ff */
        /* <DEDUP_REMOVED lines=12> */
[----:B------:R-:W0:Y:S02]  /*57f0*/  LDC.64 R10, c[0x0][0x398] ;  /* 0x0000e600ff0a7b82 */ /* 0x000e240000000a00 */
[----:B------:R-:W-:Y:S01]  /*5800*/  @!P4 IMAD.MOV R9, RZ, RZ, -R9 ;  /* 0x000000ffff09c224 */ /* 0x000fe200078e0a09 */
[----:B------:R-:W-:-:S05]  /*5810*/  @!P2 LOP3.LUT R9, RZ, R25, RZ, 0x33, !PT ;  /* 0x00000019ff09a212 */ /* 0x000fca00078e33ff */
[----:B------:R-:W-:Y:S02]  /*5820*/  IMAD.MOV R12, RZ, RZ, -R9 ;  /* 0x000000ffff0c7224 */ /* 0x000fe400078e0a09 */
[----:B------:R-:W-:Y:S02]  /*5830*/  VIADD R18, R9, UR17 ;  /* 0x0000001109127c36 */ /* 0x000fe40008000000 */
[----:B------:R-:W-:Y:S02]  /*5840*/  IMAD R12, R25, R12, R14 ;  /* 0x0000000c190c7224 */ /* 0x000fe400078e020e */
[----:B------:R-:W-:-:S03]  /*5850*/  IMAD.MOV.U32 R9, RZ, RZ, RZ ;  /* 0x000000ffff097224 */ /* 0x000fc600078e00ff */
[----:B------:R-:W-:Y:S02]  /*5860*/  IADD3 R15, PT, PT, R23, R12, RZ ;  /* 0x0000000c170f7210 */ /* 0x000fe40007ffe0ff */
[C---:B0-----:R-:W-:Y:S02]  /*5870*/  ISETP.GE.AND P2, PT, R18.reuse, R11, PT ;  /* 0x0000000b1200720c */ /* 0x041fe40003f46270 */
[C---:B------:R-:W-:Y:S02]  /*5880*/  ISETP.GE.AND P1, PT, R15.reuse, R10, PT ;  /* 0x0000000a0f00720c */ /* 0x040fe40003f26270 */
[----:B------:R-:W-:Y:S02]  /*5890*/  ISETP.GT.AND P2, PT, R18, -0x1, !P2 ;  /* 0xffffffff1200780c */ /* 0x000fe40005744270 */
[----:B------:R-:W-:-:S04]  /*58a0*/  ISETP.GT.AND P1, PT, R15, -0x1, !P1 ;  /* 0xffffffff0f00780c */ /* 0x000fc80004f24270 */
[----:B------:R-:W-:-:S13]  /*58b0*/  PLOP3.LUT P1, PT, P1, P2, PT, 0x80, 0x8 ;  /* 0x000000000008781c */ /* 0x000fda0000f25070 */
[----:B------:R-:W-:Y:S05]  /*58c0*/  @!P1 BRA `(.L_x_121) ;  /* 0x0000000000149947 */ /* 0x000fea0003800000 */
[----:B------:R-:W0:Y:S01]  /*58d0*/  LDC.64 R12, c[0x0][0x390] ;  /* 0x0000e400ff0c7b82 */ /* 0x000e220000000a00 */
[----:B------:R-:W-:-:S04]  /*58e0*/  IMAD R11, R16, R11, R18 ;  /* 0x0000000b100b7224 */ /* 0x000fc800078e0212 */
[----:B------:R-:W-:-:S04]  /*58f0*/  IMAD R11, R11, R10, R15 ;  /* 0x0000000a0b0b7224 */ /* 0x000fc800078e020f */
[----:B0-----:R-:W-:-:S05]  /*5900*/  IMAD.WIDE R12, R11, 0x4, R12 ;  /* 0x000000040b0c7825 */ /* 0x001fca00078e020c */
[----:B------:R0:W5:Y:S02]  /*5910*/  LDG.E R9, desc[UR12][R12.64] ;  /* 0x0000000c0c097981 */ /* 0x000164000c1e1900 */
.L_x_121:
[----:B------:R-:W-:Y:S05]  /*5920*/  BSYNC.RECONVERGENT B1 ;  /* 0x0000000000017941 */ /* 0x000fea0003800200 */
.L_x_120:
[----:B------:R-:W1:Y:S01]  /*5930*/  LDCU UR5, c[0x0][0x388] ;  /* 0x00007100ff0577ac */ /* 0x000e620008000800 */
[----:B------:R-:W-:Y:S01]  /*5940*/  IMAD.MOV.U32 R15, RZ, RZ, -0x40800000 ;  /* 0xbf800000ff0f7424 */ /* 0x000fe200078e00ff */
[----:B-1----:R-:W-:-:S09]  /*5950*/  UISETP.GE.AND UP0, UPT, UR5, URZ, UPT ;  /* 0x000000ff0500728c */ /* 0x002fd2000bf06270 */
[----:B------:R-:W-:Y:S05]  /*5960*/  BRA.U !UP0, `(.L_x_122) ;  /* 0x00000005082c7547 */ /* 0x000fea000b800000 */
[----:B------:R-:W-:Y:S01]  /*5970*/  UISETP.GE.U32.AND UP0, UPT, UR5, 0x7, UPT ;  /* 0x000000070500788c */ /* 0x000fe2000bf06070 */
[----:B------:R-:W-:Y:S02]  /*5980*/  IMAD.MOV.U32 R15, RZ, RZ, -0x40800000 ;  /* 0xbf800000ff0f7424 */ /* 0x000fe400078e00ff */
[----:B------:R-:W-:-:S06]  /*5990*/  IMAD.MOV.U32 R17, RZ, RZ, RZ ;  /* 0x000000ffff117224 */ /* 0x000fcc00078e00ff */
[----:B------:R-:W-:Y:S05]  /*59a0*/  BRA.U !UP0, `(.L_x_123) ;  /* 0x0000000108887547 */ /* 0x000fea000b800000 */
[----:B------:R-:W-:Y:S01]  /*59b0*/  IMAD.MOV.U32 R15, RZ, RZ, -0x40800000 ;  /* 0xbf800000ff0f7424 */ /* 0x000fe200078e00ff */
[----:B------:R-:W-:-:S06]  /*59c0*/  UMOV UR5, URZ ;  /* 0x000000ff00057c82 */ /* 0x000fcc0008000000 */
.L_x_124:
[----:B------:R-:W-:Y:S02]  /*59d0*/  USHF.L.U32 UR9, UR5, 0x2, URZ ;  /* 0x0000000205097899 */ /* 0x000fe400080006ff */
[----:B------:R-:W-:-:S10]  /*59e0*/  UIADD3 UR14, UPT, UPT, UR5, 0x2, URZ ;  /* 0x00000002050e7890 */ /* 0x000fd4000fffe0ff */
[----:B------:R-:W1:Y:S01]  /*59f0*/  LDCU.64 UR10, c[0x3][UR9] ;  /* 0x00c00000090a77ac */ /* 0x000e620008000a00 */
[----:B------:R-:W2:Y:S01]  /*5a00*/  LDCU.64 UR20, c[0x3][UR9+0x8] ;  /* 0x00c00100091477ac */ /* 0x000ea20008000a00 */
[----:B------:R-:W3:Y:S01]  /*5a10*/  LDCU.64 UR22, c[0x3][UR9+0x10] ;  /* 0x00c00200091677ac */ /* 0x000ee20008000a00 */
[C---:B-1---5:R-:W-:Y:S02]  /*5a20*/  FSETP.GE.AND P4, PT, R9.reuse, UR10, PT ;  /* 0x0000000a09007c0b */ /* 0x062fe4000bf86000 */
[C---:B------:R-:W-:Y:S01]  /*5a30*/  FSETP.GE.AND P5, PT, R9.reuse, UR11, PT ;  /* 0x0000000b09007c0b */ /* 0x040fe2000bfa6000 */
[----:B------:R-:W1:Y:S01]  /*5a40*/  LDCU.64 UR10, c[0x3][UR9+0x18] ;  /* 0x00c00300090a77ac */ /* 0x000e620008000a00 */
[C---:B--2---:R-:W-:Y:S02]  /*5a50*/  FSETP.GE.AND P1, PT, R9.reuse, UR20, PT ;  /* 0x0000001409007c0b */ /* 0x044fe4000bf26000 */
[----:B------:R-:W-:Y:S01]  /*5a60*/  FSETP.GE.AND P2, PT, R9, UR21, PT ;  /* 0x0000001509007c0b */ /* 0x000fe2000bf46000 */
[----:B------:R-:W-:-:S06]  /*5a70*/  UIADD3 UR9, UPT, UPT, UR5, 0x1, URZ ;  /* 0x0000000105097890 */ /* 0x000fcc000fffe0ff */
[----:B------:R-:W-:Y:S02]  /*5a80*/  @P4 I2FP.F32.U32 R15, UR5 ;  /* 0x00000005000f4c45 */ /* 0x000fe40008201000 */
[C---:B---3--:R-:W-:Y:S02]  /*5a90*/  FSETP.GE.AND P4, PT, R9.reuse, UR22, PT ;  /* 0x0000001609007c0b */ /* 0x048fe4000bf86000 */
[----:B------:R-:W-:Y:S01]  /*5aa0*/  @P5 I2FP.F32.U32 R15, UR9 ;  /* 0x00000009000f5c45 */ /* 0x000fe20008201000 */
[----:B------:R-:W-:Y:S01]  /*5ab0*/  UIADD3 UR9, UPT, UPT, UR5, 0x3, URZ ;  /* 0x0000000305097890 */ /* 0x000fe2000fffe0ff */
[C---:B------:R-:W-:Y:S02]  /*5ac0*/  FSETP.GE.AND P5, PT, R9.reuse, UR23, PT ;  /* 0x0000001709007c0b */ /* 0x040fe4000bfa6000 */
[----:B------:R-:W-:Y:S01]  /*5ad0*/  @P1 I2FP.F32.U32 R15, UR14 ;  /* 0x0000000e000f1c45 */ /* 0x000fe20008201000 */
[----:B------:R-:W-:Y:S01]  /*5ae0*/  UIADD3 UR14, UPT, UPT, UR5, 0x4, URZ ;  /* 0x00000004050e7890 */ /* 0x000fe2000fffe0ff */
[C---:B-1----:R-:W-:Y:S01]  /*5af0*/  FSETP.GE.AND P1, PT, R9.reuse, UR10, PT ;  /* 0x0000000a09007c0b */ /* 0x042fe2000bf26000 */
[----:B------:R-:W-:Y:S01]  /*5b00*/  UIADD3 UR10, UPT, UPT, UR5, 0x6, URZ ;  /* 0x00000006050a7890 */ /* 0x000fe2000fffe0ff */
[----:B------:R-:W-:Y:S01]  /*5b10*/  @P2 I2FP.F32.U32 R15, UR9 ;  /* 0x00000009000f2c45 */ /* 0x000fe20008201000 */
[----:B------:R-:W-:Y:S01]  /*5b20*/  UIADD3 UR9, UPT, UPT, UR5, 0x5, URZ ;  /* 0x0000000505097890 */ /* 0x000fe2000fffe0ff */
[----:B------:R-:W-:-:S02]  /*5b30*/  FSETP.GE.AND P2, PT, R9, UR11, PT ;  /* 0x0000000b09007c0b */ /* 0x000fc4000bf46000 */
[----:B------:R-:W-:-:S03]  /*5b40*/  @P4 I2FP.F32.U32 R15, UR14 ;  /* 0x0000000e000f4c45 */ /* 0x000fc60008201000 */
[----:B------:R-:W-:Y:S01]  /*5b50*/  @P5 I2FP.F32.U32 R15, UR9 ;  /* 0x00000009000f5c45 */ /* 0x000fe20008201000 */
[----:B------:R-:W-:Y:S02]  /*5b60*/  UIADD3 UR9, UPT, UPT, UR5, 0x7, URZ ;  /* 0x0000000705097890 */ /* 0x000fe4000fffe0ff */
[----:B------:R-:W-:Y:S01]  /*5b70*/  UIADD3 UR5, UPT, UPT, UR5, 0x8, URZ ;  /* 0x0000000805057890 */ /* 0x000fe2000fffe0ff */
[----:B------:R-:W-:-:S03]  /*5b80*/  @P1 I2FP.F32.U32 R15, UR10 ;  /* 0x0000000a000f1c45 */ /* 0x000fc60008201000 */
[----:B------:R-:W-:Y:S01]  /*5b90*/  UISETP.NE.AND UP0, UPT, UR5, UR8, UPT ;  /* 0x000000080500728c */ /* 0x000fe2000bf05270 */
[----:B------:R-:W-:-:S08]  /*5ba0*/  @P2 I2FP.F32.U32 R15, UR9 ;  /* 0x00000009000f2c45 */ /* 0x000fd00008201000 */
[----:B------:R-:W-:Y:S05]  /*5bb0*/  BRA.U UP0, `(.L_x_124) ;  /* 0xfffffffd00847547 */ /* 0x000fea000b83ffff */
[----:B------:R-:W-:-:S07]  /*5bc0*/  IMAD.U32 R17, RZ, RZ, UR8 ;  /* 0x00000008ff117e24 */ /* 0x000fce000f8e00ff */
.L_x_123:
[----:B------:R-:W-:-:S09]  /*5bd0*/  UISETP.NE.AND UP0, UPT, UR18, URZ, UPT ;  /* 0x000000ff1200728c */ /* 0x000fd2000bf05270 */
[----:B------:R-:W-:Y:S05]  /*5be0*/  BRA.U !UP0, `(.L_x_122) ;  /* 0x00000001088c7547 */ /* 0x000fea000b800000 */
[----:B------:R-:W-:Y:S02]  /*5bf0*/  UIADD3 UR5, UPT, UPT, UR18, -0x1, URZ ;  /* 0xffffffff12057890 */ /* 0x000fe4000fffe0ff */
[----:B------:R-:W-:Y:S02]  /*5c00*/  UISETP.NE.AND UP1, UPT, UR19, URZ, UPT ;  /* 0x000000ff1300728c */ /* 0x000fe4000bf25270 */
[----:B------:R-:W-:-:S09]  /*5c10*/  UISETP.GE.U32.AND UP0, UPT, UR5, 0x3, UPT ;  /* 0x000000030500788c */ /* 0x000fd2000bf06070 */
[----:B------:R-:W-:Y:S05]  /*5c20*/  BRA.U !UP0, `(.L_x_125) ;  /* 0x00000001083c7547 */ /* 0x000fea000b800000 */
[----:B------:R-:W-:-:S04]  /*5c30*/  IMAD.SHL.U32 R18, R17, 0x4, RZ ;  /* 0x0000000411127824 */ /* 0x000fc800078e00ff */
[----:B------:R-:W1:Y:S08]  /*5c40*/  LDC.64 R10, c[0x3][R18] ;  /* 0x00c00000120a7b82 */ /* 0x000e700000000a00 */
[----:B0-----:R-:W0:Y:S01]  /*5c50*/  LDC.64 R12, c[0x3][R18+0x8] ;  /* 0x00c00200120c7b82 */ /* 0x001e220000000a00 */
[C---:B-1---5:R-:W-:Y:S02]  /*5c60*/  FSETP.GE.AND P1, PT, R9.reuse, R10, PT ;  /* 0x0000000a0900720b */ /* 0x062fe40003f26000 */
[----:B------:R-:W-:Y:S01]  /*5c70*/  FSETP.GE.AND P2, PT, R9, R11, PT ;  /* 0x0000000b0900720b */ /* 0x000fe20003f46000 */
[C---:B------:R-:W-:Y:S01]  /*5c80*/  VIADD R11, R17.reuse, 0x3 ;  /* 0x00000003110b7836 */ /* 0x040fe20000000000 */
[----:B------:R-:W-:-:S02]  /*5c90*/  IADD3 R10, PT, PT, R17, 0x1, RZ ;  /* 0x00000001110a7810 */ /* 0x000fc40007ffe0ff */
[C---:B0-----:R-:W-:Y:S02]  /*5ca0*/  FSETP.GE.AND P4, PT, R9.reuse, R12, PT ;  /* 0x0000000c0900720b */ /* 0x041fe40003f86000 */
[----:B------:R-:W-:-:S05]  /*5cb0*/  FSETP.GE.AND P5, PT, R9, R13, PT ;  /* 0x0000000d0900720b */ /* 0x000fca0003fa6000 */
[----:B------:R-:W-:Y:S02]  /*5cc0*/  @P1 I2FP.F32.U32 R15, R17 ;  /* 0x00000011000f1245 */ /* 0x000fe40000201000 */
[----:B------:R-:W-:Y:S01]  /*5cd0*/  @P2 I2FP.F32.U32 R15, R10 ;  /* 0x0000000a000f2245 */ /* 0x000fe20000201000 */
[C---:B------:R-:W-:Y:S02]  /*5ce0*/  VIADD R10, R17.reuse, 0x2 ;  /* 0x00000002110a7836 */ /* 0x040fe40000000000 */
[----:B------:R-:W-:-:S03]  /*5cf0*/  VIADD R17, R17, 0x4 ;  /* 0x0000000411117836 */ /* 0x000fc60000000000 */
[----:B------:R-:W-:Y:S02]  /*5d00*/  @P4 I2FP.F32.U32 R15, R10 ;  /* 0x0000000a000f4245 */ /* 0x000fe40000201000 */
[----:B------:R-:W-:-:S07]  /*5d10*/  @P5 I2FP.F32.U32 R15, R11 ;  /* 0x0000000b000f5245 */ /* 0x000fce0000201000 */
.L_x_125:
[----:B------:R-:W-:Y:S05]  /*5d20*/  BRA.U !UP1, `(.L_x_122) ;  /* 0x00000001093c7547 */ /* 0x000fea000b800000 */
[----:B------:R-:W-:Y:S01]  /*5d30*/  UISETP.NE.AND UP0, UPT, UR19, 0x1, UPT ;  /* 0x000000011300788c */ /* 0x000fe2000bf05270 */
[----:B------:R-:W-:-:S08]  /*5d40*/  ISETP.NE.AND P4, PT, RZ, UR16, PT ;  /* 0x00000010ff007c0c */ /* 0x000fd0000bf85270 */
[----:B------:R-:W-:Y:S05]  /*5d50*/  BRA.U !UP0, `(.L_x_126) ;  /* 0x0000000108207547 */ /* 0x000fea000b800000 */
[----:B------:R-:W-:-:S06]  /*5d60*/  IMAD.SHL.U32 R10, R17, 0x4, RZ ;  /* 0x00000004110a7824 */ /* 0x000fcc00078e00ff */
[----:B------:R-:W1:Y:S02]  /*5d70*/  LDC.64 R10, c[0x3][R10] ;  /* 0x00c000000a0a7b82 */ /* 0x000e640000000a00 */
[C---:B-1---5:R-:W-:Y:S02]  /*5d80*/  FSETP.GE.AND P1, PT, R9.reuse, R10, PT ;  /* 0x0000000a0900720b */ /* 0x062fe40003f26000 */
[----:B------:R-:W-:Y:S01]  /*5d90*/  FSETP.GE.AND P2, PT, R9, R11, PT ;  /* 0x0000000b0900720b */ /* 0x000fe20003f46000 */
[----:B------:R-:W-:-:S10]  /*5da0*/  VIADD R11, R17, 0x1 ;  /* 0x00000001110b7836 */ /* 0x000fd40000000000 */
[----:B------:R-:W-:Y:S01]  /*5db0*/  @P1 I2FP.F32.U32 R15, R17 ;  /* 0x00000011000f1245 */ /* 0x000fe20000201000 */
[----:B------:R-:W-:Y:S01]  /*5dc0*/  VIADD R17, R17, 0x2 ;  /* 0x0000000211117836 */ /* 0x000fe20000000000 */
[----:B------:R-:W-:-:S07]  /*5dd0*/  @P2 I2FP.F32.U32 R15, R11 ;  /* 0x0000000b000f2245 */ /* 0x000fce0000201000 */
.L_x_126:
[----:B------:R-:W-:-:S06]  /*5de0*/  @!P4 IMAD.SHL.U32 R10, R17, 0x4, RZ ;  /* 0x00000004110ac824 */ /* 0x000fcc00078e00ff */
[----:B------:R-:W1:Y:S02]  /*5df0*/  @!P4 LDC R10, c[0x3][R10] ;  /* 0x00c000000a0acb82 */ /* 0x000e640000000800 */
[----:B-1---5:R-:W-:-:S13]  /*5e00*/  FSETP.GE.AND P1, PT, R9, R10, !P4 ;  /* 0x0000000a0900720b */ /* 0x022fda0006726000 */
[----:B------:R-:W-:-:S07]  /*5e10*/  @P1 I2FP.F32.U32 R15, R17 ;  /* 0x00000011000f1245 */ /* 0x000fce0000201000 */
.L_x_122:
[----:B------:R-:W1:Y:S01]  /*5e20*/  S2UR UR9, SR_CgaCtaId ;  /* 0x00000000000979c3 */ /* 0x000e620000008800 */
[----:B------:R-:W-:Y:S02]  /*5e30*/  UMOV UR5, 0x400 ;  /* 0x0000040000057882 */ /* 0x000fe40000000000 */
[----:B-1----:R-:W-:-:S06]  /*5e40*/  ULEA UR5, UR9, UR5, 0x18 ;  /* 0x0000000509057291 */ /* 0x002fcc000f8ec0ff */
[----:B------:R-:W-:Y:S02]  /*5e50*/  LEA R10, R14, UR5, 0x2 ;  /* 0x000000050e0a7c11 */ /* 0x000fe4000f8e10ff */
[----:B------:R-:W-:-:S03]  /*5e60*/  IADD3 R14, PT, PT, R5, R14, RZ ;  /* 0x0000000e050e7210 */ /* 0x000fc60007ffe0ff */
[----:B------:R1:W-:Y:S01]  /*5e70*/  STS [R10], R15 ;  /* 0x0000000f0a007388 */ /* 0x0003e20000000800 */
[----:B------:R-:W-:-:S13]  /*5e80*/  ISETP.GE.AND P1, PT, R14, R7, PT ;  /* 0x000000070e00720c */ /* 0x000fda0003f26270 */
[----:B-1----:R-:W-:Y:S05]  /*5e90*/  @!P1 BRA `(.L_x_127) ;  /* 0xfffffff400f49947 */ /* 0x002fea000383ffff */
.L_x_119:
[----:B------:R-:W-:Y:S05]  /*5ea0*/  BSYNC.RECONVERGENT B0 ;  /* 0x0000000000007941 */ /* 0x000fea0003800200 */
.L_x_118:
[----:B------:R-:W1:Y:S02]  /*5eb0*/  LDCU UR14, c[0x0][0x3a4] ;  /* 0x00007480ff0e77ac */ /* 0x000e640008000800 */
[----:B-1----:R-:W-:Y:S01]  /*5ec0*/  UISETP.GE.AND UP0, UPT, UR14, URZ, UPT ;  /* 0x000000ff0e00728c */ /* 0x002fe2000bf06270 */
[----:B------:R-:W-:Y:S08]  /*5ed0*/  BAR.SYNC.DEFER_BLOCKING 0x0 ;  /* 0x0000000000007b1d */ /* 0x000ff00000010000 */
[----:B------:R-:W-:Y:S05]  /*5ee0*/  BRA.U !UP0, `(.L_x_128) ;  /* 0x0000000908187547 */ /* 0x000fea000b800000 */
[----:B------:R-:W-:-:S05]  /*5ef0*/  UMOV UR5, UR6 ;  /* 0x0000000600057c82 */ /* 0x000fca0008000000 */
.L_x_140:
[----:B-1----:R-:W1:Y:S01]  /*5f00*/  LDCU UR14, c[0x0][0x3a4] ;  /* 0x00007480ff0e77ac */ /* 0x002e620008000800 */
[----:B0-----:R-:W-:Y:S02]  /*5f10*/  IMAD.IADD R12, R22, 0x1, R7 ;  /* 0x00000001160c7824 */ /* 0x001fe400078e0207 */
[----:B------:R-:W-:Y:S01]  /*5f20*/  VIADD R10, R4, UR5 ;  /* 0x00000005040a7c36 */ /* 0x000fe20008000000 */
[----:B------:R-:W-:Y:S01]  /*5f30*/  UISETP.GE.U32.AND UP1, UPT, UR15, 0x3, UPT ;  /* 0x000000030f00788c */ /* 0x000fe2000bf26070 */
[----:B------:R-:W-:Y:S01]  /*5f40*/  UMOV UR9, UR5 ;  /* 0x0000000500097c82 */ /* 0x000fe20008000000 */
[----:B------:R-:W-:Y:S02]  /*5f50*/  UIADD3 UR5, UPT, UPT, UR5, 0x1, URZ ;  /* 0x0000000105057890 */ /* 0x000fe4000fffe0ff */
[----:B-1----:R-:W-:-:S03]  /*5f60*/  UISETP.NE.AND UP0, UPT, UR9, UR14, UPT ;  /* 0x0000000e0900728c */ /* 0x002fc6000bf05270 */
[----:B------:R-:W-:Y:S02]  /*5f70*/  UMOV UR9, UR6 ;  /* 0x0000000600097c82 */ /* 0x000fe40008000000 */
[----:B----4-:R-:W-:Y:S06]  /*5f80*/  BRA.U !UP1, `(.L_x_129) ;  /* 0x0000000509407547 */ /* 0x010fec000b800000 */
[----:B------:R-:W0:Y:S01]  /*5f90*/  S2UR UR10, SR_CgaCtaId ;  /* 0x00000000000a79c3 */ /* 0x000e220000008800 */
[----:B------:R-:W-:Y:S01]  /*5fa0*/  UMOV UR9, 0x400 ;  /* 0x0000040000097882 */ /* 0x000fe20000000000 */
[----:B------:R-:W1:Y:S01]  /*5fb0*/  LDCU UR14, c[0x0][0x3a4] ;  /* 0x00007480ff0e77ac */ /* 0x000e620008000800 */
[----:B0-----:R-:W-:-:S06]  /*5fc0*/  ULEA UR9, UR10, UR9, 0x18 ;  /* 0x000000090a097291 */ /* 0x001fcc000f8ec0ff */
[----:B-----5:R-:W-:Y:S01]  /*5fd0*/  IMAD.U32 R9, RZ, RZ, UR9 ;  /* 0x00000009ff097e24 */ /* 0x020fe2000f8e00ff */
[----:B-1----:R-:W-:-:S06]  /*5fe0*/  UMOV UR9, UR6 ;  /* 0x0000000600097c82 */ /* 0x002fcc0008000000 */
.L_x_138:
        /* <DEDUP_REMOVED lines=14> */
[----:B------:R-:W-:-:S05]  /*60d0*/  IMAD.U32 R9, RZ, RZ, UR10 ;  /* 0x0000000aff097e24 */ /* 0x000fca000f8e00ff */
[----:B------:R-:W-:-:S05]  /*60e0*/  LEA R14, R14, R9, 0x2 ;  /* 0x000000090e0e7211 */ /* 0x000fca00078e10ff */
[----:B------:R-:W0:Y:S02]  /*60f0*/  LDS R11, [R14] ;  /* 0x000000000e0b7984 */ /* 0x000e240000000800 */
[----:B0-----:R-:W-:-:S05]  /*6100*/  FADD R11, R11, -1 ;  /* 0xbf8000000b0b7421 */ /* 0x001fca0000000000 */
[----:B------:R0:W-:Y:S02]  /*6110*/  STS [R14], R11 ;  /* 0x0000000b0e007388 */ /* 0x0001e40000000800 */
.L_x_131:
[----:B------:R-:W-:Y:S05]  /*6120*/  BSYNC.RECONVERGENT B0 ;  /* 0x0000000000007941 */ /* 0x000fea0003800200 */
.L_x_130:
        /* <DEDUP_REMOVED lines=16> */
.L_x_133:
[----:B------:R-:W-:Y:S05]  /*6230*/  BSYNC.RECONVERGENT B0 ;  /* 0x0000000000007941 */ /* 0x000fea0003800200 */
.L_x_132:
        /* <DEDUP_REMOVED lines=16> */
.L_x_135:
[----:B------:R-:W-:Y:S05]  /*6340*/  BSYNC.RECONVERGENT B0 ;  /* 0x0000000000007941 */ /* 0x000fea0003800200 */
.L_x_134:
        /* <DEDUP_REMOVED lines=15> */
.L_x_137:
[----:B------:R-:W-:Y:S05]  /*6440*/  BSYNC.RECONVERGENT B0 ;  /* 0x0000000000007941 */ /* 0x000fea0003800200 */
.L_x_136:
[----:B------:R-:W-:-:S04]  /*6450*/  UIADD3 UR9, UPT, UPT, UR9, 0x4, URZ ;  /* 0x0000000409097890 */ /* 0x000fc8000fffe0ff */
[----:B------:R-:W-:-:S04]  /*6460*/  UIADD3 UR10, UPT, UPT, UR9, UR14, URZ ;  /* 0x0000000e090a7290 */ /* 0x000fc8000fffe0ff */
[----:B------:R-:W-:-:S09]  /*6470*/  UISETP.NE.AND UP1, UPT, UR10, UR7, UPT ;  /* 0x000000070a00728c */ /* 0x000fd2000bf25270 */
[----:B------:R-:W-:Y:S05]  /*6480*/  BRA.U UP1, `(.L_x_138) ;  /* 0xfffffff901d87547 */ /* 0x000fea000b83ffff */
.L_x_129:
[----:B------:R-:W-:-:S09]  /*6490*/  ULOP3.LUT UP1, URZ, UR15, 0x2, URZ, 0xc0, !UPT ;  /* 0x000000020fff7892 */ /* 0x000fd2000f82c0ff */
[----:B------:R-:W-:Y:S05]  /*64a0*/  BRA.U !UP1, `(.L_x_139) ;  /* 0x0000000109687547 */ /* 0x000fea000b800000 */
[----:B------:R-:W4:Y:S01]  /*64b0*/  S2UR UR11, SR_CgaCtaId ;  /* 0x00000000000b79c3 */ /* 0x000f220000008800 */
[----:B-----5:R-:W-:Y:S01]  /*64c0*/  VIADD R9, R6, UR9 ;  /* 0x0000000906097c36 */ /* 0x020fe20008000000 */
[----:B------:R-:W-:Y:S01]  /*64d0*/  UMOV UR10, 0x400 ;  /* 0x00000400000a7882 */ /* 0x000fe20000000000 */
[----:B------:R-:W-:Y:S02]  /*64e0*/  UIADD3 UR9, UPT, UPT, UR9, 0x2, URZ ;  /* 0x0000000209097890 */ /* 0x000fe4000fffe0ff */
        /* <DEDUP_REMOVED lines=22> */
.L_x_139:
[----:B------:R-:W0:Y:S01]  /*6650*/  S2UR UR10, SR_CgaCtaId ;  /* 0x00000000000a79c3 */ /* 0x000e220000008800 */
[----:B-----5:R-:W-:Y:S01]  /*6660*/  VIADD R9, R6, UR9 ;  /* 0x0000000906097c36 */ /* 0x020fe20008000000 */
[----:B------:R-:W-:-:S03]  /*6670*/  UMOV UR9, 0x400 ;  /* 0x0000040000097882 */ /* 0x000fc60000000000 */
[----:B------:R-:W-:Y:S01]  /*6680*/  IMAD R9, R25, R9, R10 ;  /* 0x0000000919097224 */ /* 0x000fe200078e020a */
[----:B0-----:R-:W-:-:S06]  /*6690*/  ULEA UR9, UR10, UR9, 0x18 ;  /* 0x000000090a097291 */ /* 0x001fcc000f8ec0ff */
[----:B------:R-:W-:-:S06]  /*66a0*/  LEA R9, R9, UR9, 0x2 ;  /* 0x0000000909097c11 */ /* 0x000fcc000f8e10ff */
[----:B------:R-:W0:Y:S02]  /*66b0*/  LDS R9, [R9] ;  /* 0x0000000009097984 */ /* 0x000e240000000800 */
[----:B0-----:R-:W-:-:S04]  /*66c0*/  FSETP.GEU.AND P1, PT, R9, R8, PT ;  /* 0x000000080900720b */ /* 0x001fc80003f2e000 */
[----:B------:R-:W-:-:S13]  /*66d0*/  FSETP.LTU.OR P1, PT, R9, RZ, P1 ;  /* 0x000000ff0900720b */ /* 0x000fda0000f29400 */
[----:B------:R-:W0:Y:S02]  /*66e0*/  @!P1 F2I.TRUNC.NTZ R10, R9 ;  /* 0x00000009000a9305 */ /* 0x000e24000020f100 */
[----:B0-----:R-:W-:-:S05]  /*66f0*/  @!P1 IMAD R10, R5, R10, R12 ;  /* 0x0000000a050a9224 */ /* 0x001fca00078e020c */
[----:B------:R-:W-:-:S05]  /*6700*/  @!P1 LEA R10, R10, UR9, 0x2 ;  /* 0x000000090a0a9c11 */ /* 0x000fca000f8e10ff */
[----:B-123--:R-:W0:Y:S02]  /*6710*/  @!P1 LDS R11, [R10] ;  /* 0x000000000a0b9984 */ /* 0x00ee240000000800 */
[----:B0-----:R-:W-:-:S05]  /*6720*/  @!P1 FADD R11, R11, -1 ;  /* 0xbf8000000b0b9421 */ /* 0x001fca0000000000 */
[----:B------:R1:W-:Y:S01]  /*6730*/  @!P1 STS [R10], R11 ;  /* 0x0000000b0a009388 */ /* 0x0003e20000000800 */
[----:B------:R-:W-:Y:S05]  /*6740*/  BRA.U UP0, `(.L_x_140) ;  /* 0xfffffff500ec7547 */ /* 0x000fea000b83ffff */
.L_x_128:
[----:B------:R-:W-:Y:S06]  /*6750*/  BAR.SYNC.DEFER_BLOCKING 0x0 ;  /* 0x0000000000007b1d */ /* 0x000fec0000010000 */
.L_x_117:
[----:B------:R-:W0:Y:S01]  /*6760*/  LDCU UR5, c[0x0][0x3a0] ;  /* 0x00007400ff0577ac */ /* 0x000e220008000800 */
[----:B-1-3--:R-:W-:Y:S01]  /*6770*/  IMAD.IADD R10, R22, 0x1, R7 ;  /* 0x00000001160a7824 */ /* 0x00afe200078e0207 */
[----:B------:R-:W-:-:S04]  /*6780*/  UIADD3 UR14, UPT, UPT, UR4, UR14, URZ ;  /* 0x0000000e040e7290 */ /* 0x000fc8000fffe0ff */
[----:B0-----:R-:W-:-:S09]  /*6790*/  UISETP.GE.AND UP0, UPT, UR14, UR5, UPT ;  /* 0x000000050e00728c */ /* 0x001fd2000bf06270 */
[----:B------:R-:W-:Y:S05]  /*67a0*/  BRA.U !UP0, `(.L_x_141) ;  /* 0x0000001108407547 */ /* 0x000fea000b800000 */
[----:B------:R-:W-:Y:S01]  /*67b0*/  ISETP.GE.AND P1, PT, R22, R7, PT ;  /* 0x000000071600720c */ /* 0x000fe20003f26270 */
[----:B------:R-:W-:-:S12]  /*67c0*/  BSSY.RECONVERGENT B0, `(.L_x_142) ;  /* 0x0000083000007945 */ /* 0x000fd80003800200 */
[----:B------:R-:W-:Y:S05]  /*67d0*/  @P1 BRA `(.L_x_143) ;  /* 0x0000000800041947 */ /* 0x000fea0003800000 */
[----:B------:R-:W0:Y:S02]  /*67e0*/  LDCU UR5, c[0x0][0x388] ;  /* 0x00007100ff0577ac */ /* 0x000e240008000800 */
[----:B0-----:R-:W-:-:S09]  /*67f0*/  UISETP.GE.AND UP0, UPT, UR5, URZ, UPT ;  /* 0x000000ff0500728c */ /* 0x001fd2000bf06270 */
[----:B------:R-:W-:Y:S05]  /*6800*/  BRA.U !UP0, `(.L_x_144) ;  /* 0x0000000508587547 */ /* 0x000fea000b800000 */
[----:B------:R-:W-:-:S07]  /*6810*/  IMAD.MOV.U32 R18, RZ, RZ, R22 ;  /* 0x000000ffff127224 */ /* 0x000fce00078e0016 */
.L_x_150:
[----:B------:R-:W0:Y:S01]  /*6820*/  LDCU UR5, c[0x0][0x388] ;  /* 0x00007100ff0577ac */ /* 0x000e220008000800 */
[----:B--2--5:R-:W-:Y:S02]  /*6830*/  IMAD.MOV.U32 R9, RZ, RZ, -0x40800000 ;  /* 0xbf800000ff097424 */ /* 0x024fe400078e00ff */
[----:B------:R-:W-:Y:S01]  /*6840*/  IMAD.MOV.U32 R11, RZ, RZ, RZ ;  /* 0x000000ffff0b7224 */ /* 0x000fe200078e00ff */
[----:B0-----:R-:W-:-:S09]  /*6850*/  UISETP.GE.U32.AND UP0, UPT, UR5, 0x7, UPT ;  /* 0x000000070500788c */ /* 0x001fd2000bf06070 */
[----:B------:R-:W-:Y:S05]  /*6860*/  BRA.U !UP0, `(.L_x_145) ;  /* 0x0000000108887547 */ /* 0x000fea000b800000 */
[----:B------:R-:W-:Y:S02]  /*6870*/  HFMA2 R9, -RZ, RZ, -1.875, 0 ;  /* 0xbf800000ff097431 */ /* 0x000fe400000001ff */
[----:B------:R-:W-:-:S07]  /*6880*/  IMAD.MOV.U32 R19, RZ, RZ, RZ ;  /* 0x000000ffff137224 */ /* 0x000fce00078e00ff */
.L_x_146:
[----:B------:R-:W-:-:S04]  /*6890*/  IMAD.SHL.U32 R11, R19, 0x4, RZ ;  /* 0x00000004130b7824 */ /* 0x000fc800078e00ff */
[----:B----4-:R-:W0:Y:S08]  /*68a0*/  LDC.64 R16, c[0x3][R11] ;  /* 0x00c000000b107b82 */ /* 0x010e300000000a00 */
        /* <DEDUP_REMOVED lines=9> */
[----:B------:R-:W-:Y:S02]  /*6940*/  FSETP.GTU.AND P2, PT, R13, RZ, PT ;  /* 0x000000ff0d00720b */ /* 0x000fe40003f4c000 */
[----:B------:R-:W-:Y:S01]  /*6950*/  @!P4 I2FP.F32.U32 R9, R12 ;  /* 0x0000000c0009c245 */ /* 0x000fe20000201000 */
[----:B------:R-:W-:Y:S01]  /*6960*/  VIADD R12, R19, 0x2 ;  /* 0x00000002130c7836 */ /* 0x000fe20000000000 */
[----:B---3--:R-:W-:-:S04]  /*6970*/  FSETP.GTU.AND P4, PT, R14, RZ, PT ;  /* 0x000000ff0e00720b */ /* 0x008fc80003f8c000 */
[----:B------:R-:W-:Y:S01]  /*6980*/  @!P1 I2FP.F32.U32 R9, R12 ;  /* 0x0000000c00099245 */ /* 0x000fe20000201000 */
[----:B------:R-:W-:Y:S01]  /*6990*/  VIADD R12, R19, 0x3 ;  /* 0x00000003130c7836 */ /* 0x000fe20000000000 */
[----:B------:R-:W-:-:S04]  /*69a0*/  FSETP.GTU.AND P1, PT, R15, RZ, PT ;  /* 0x000000ff0f00720b */ /* 0x000fc80003f2c000 */
[----:B------:R-:W-:Y:S01]  /*69b0*/  @!P2 I2FP.F32.U32 R9, R12 ;  /* 0x0000000c0009a245 */ /* 0x000fe20000201000 */
[C---:B------:R-:W-:Y:S01]  /*69c0*/  VIADD R12, R19.reuse, 0x7 ;  /* 0x00000007130c7836 */ /* 0x040fe20000000000 */
[----:B0-----:R-:W-:Y:S02]  /*69d0*/  FSETP.GTU.AND P2, PT, R16, RZ, PT ;  /* 0x000000ff1000720b */ /* 0x001fe40003f4c000 */
[----:B------:R-:W-:Y:S01]  /*69e0*/  @!P4 I2FP.F32.U32 R9, R11 ;  /* 0x0000000b0009c245 */ /* 0x000fe20000201000 */
[----:B------:R-:W-:Y:S01]  /*69f0*/  VIADD R11, R19, 0x5 ;  /* 0x00000005130b7836 */ /* 0x000fe20000000000 */
[----:B------:R-:W-:-:S04]  /*6a00*/  FSETP.GTU.AND P4, PT, R17, RZ, PT ;  /* 0x000000ff1100720b */ /* 0x000fc80003f8c000 */
[----:B------:R-:W-:Y:S02]  /*6a10*/  @!P1 I2FP.F32.U32 R9, R11 ;  /* 0x0000000b00099245 */ /* 0x000fe40000201000 */
[C---:B------:R-:W-:Y:S01]  /*6a20*/  IADD3 R11, PT, PT, R19.reuse, 0x6, RZ ;  /* 0x00000006130b7810 */ /* 0x040fe20007ffe0ff */
[----:B------:R-:W-:-:S03]  /*6a30*/  VIADD R19, R19, 0x8 ;  /* 0x0000000813137836 */ /* 0x000fc60000000000 */
[----:B------:R-:W-:Y:S02]  /*6a40*/  @!P2 I2FP.F32.U32 R9, R11 ;  /* 0x0000000b0009a245 */ /* 0x000fe40000201000 */
[----:B------:R-:W-:Y:S02]  /*6a50*/  ISETP.NE.AND P1, PT, R19, UR8, PT ;  /* 0x0000000813007c0c */ /* 0x000fe4000bf25270 */
[----:B------:R-:W-:-:S11]  /*6a60*/  @!P4 I2FP.F32.U32 R9, R12 ;  /* 0x0000000c0009c245 */ /* 0x000fd60000201000 */
[----:B------:R-:W-:Y:S05]  /*6a70*/  @P1 BRA `(.L_x_146) ;  /* 0xfffffffc00841947 */ /* 0x000fea000383ffff */
[----:B------:R-:W-:-:S07]  /*6a80*/  IMAD.U32 R11, RZ, RZ, UR8 ;  /* 0x00000008ff0b7e24 */ /* 0x000fce000f8e00ff */
.L_x_145:
[----:B------:R-:W-:-:S09]  /*6a90*/  UISETP.NE.AND UP0, UPT, UR18, URZ, UPT ;  /* 0x000000ff1200728c */ /* 0x000fd2000bf05270 */
[----:B------:R-:W-:Y:S05]  /*6aa0*/  BRA.U !UP0, `(.L_x_147) ;  /* 0x00000001088c7547 */ /* 0x000fea000b800000 */
[----:B------:R-:W-:Y:S02]  /*6ab0*/  UIADD3 UR5, UPT, UPT, UR18, -0x1, URZ ;  /* 0xffffffff12057890 */ /* 0x000fe4000fffe0ff */
[----:B------:R-:W-:Y:S02]  /*6ac0*/  UISETP.NE.AND UP1, UPT, UR19, URZ, UPT ;  /* 0x000000ff1300728c */ /* 0x000fe4000bf25270 */
[----:B------:R-:W-:-:S09]  /*6ad0*/  UISETP.GE.U32.AND UP0, UPT, UR5, 0x3, UPT ;  /* 0x000000030500788c */ /* 0x000fd2000bf06070 */
[----:B------:R-:W-:Y:S05]  /*6ae0*/  BRA.U !UP0, `(.L_x_148) ;  /* 0x00000001083c7547 */ /* 0x000fea000b800000 */
[----:B----4-:R-:W-:-:S04]  /*6af0*/  IMAD.SHL.U32 R16, R11, 0x4, RZ ;  /* 0x000000040b107824 */ /* 0x010fc800078e00ff */
[----:B------:R-:W0:Y:S08]  /*6b00*/  LDC.64 R14, c[0x3][R16] ;  /* 0x00c00000100e7b82 */ /* 0x000e300000000a00 */
[----:B------:R-:W1:Y:S01]  /*6b10*/  LDC.64 R12, c[0x3][R16+0x8] ;  /* 0x00c00200100c7b82 */ /* 0x000e620000000a00 */
[----:B0-----:R-:W-:Y:S02]  /*6b20*/  FSETP.GTU.AND P1, PT, R14, RZ, PT ;  /* 0x000000ff0e00720b */ /* 0x001fe40003f2c000 */
[----:B------:R-:W-:-:S02]  /*6b30*/  FSETP.GTU.AND P2, PT, R15, RZ, PT ;  /* 0x000000ff0f00720b */ /* 0x000fc40003f4c000 */
[----:B-1----:R-:W-:Y:S01]  /*6b40*/  FSETP.GTU.AND P4, PT, R12, RZ, PT ;  /* 0x000000ff0c00720b */ /* 0x002fe20003f8c000 */
[----:B------:R-:W-:Y:S01]  /*6b50*/  VIADD R12, R11, 0x1 ;  /* 0x000000010b0c7836 */ /* 0x000fe20000000000 */
[----:B------:R-:W-:Y:S01]  /*6b60*/  FSETP.GTU.AND P5, PT, R13, RZ, PT ;  /* 0x000000ff0d00720b */ /* 0x000fe20003fac000 */
[----:B------:R-:W-:-:S06]  /*6b70*/  VIADD R13, R11, 0x3 ;  /* 0x000000030b0d7836 */ /* 0x000fcc0000000000 */
[----:B------:R-:W-:Y:S02]  /*6b80*/  @!P1 I2FP.F32.U32 R9, R11 ;  /* 0x0000000b00099245 */ /* 0x000fe40000201000 */
[----:B------:R-:W-:Y:S01]  /*6b90*/  @!P2 I2FP.F32.U32 R9, R12 ;  /* 0x0000000c0009a245 */ /* 0x000fe20000201000 */
[C---:B------:R-:W-:Y:S01]  /*6ba0*/  VIADD R12, R11.reuse, 0x2 ;  /* 0x000000020b0c7836 */ /* 0x040fe20000000000 */
[----:B------:R-:W-:-:S04]  /*6bb0*/  IADD3 R11, PT, PT, R11, 0x4, RZ ;  /* 0x000000040b0b7810 */ /* 0x000fc80007ffe0ff */
[----:B------:R-:W-:Y:S02]  /*6bc0*/  @!P4 I2FP.F32.U32 R9, R12 ;  /* 0x0000000c0009c245 */ /* 0x000fe40000201000 */
[----:B------:R-:W-:-:S07]  /*6bd0*/  @!P5 I2FP.F32.U32 R9, R13 ;  /* 0x0000000d0009d245 */ /* 0x000fce0000201000 */
.L_x_148:
[----:B------:R-:W-:Y:S05]  /*6be0*/  BRA.U !UP1, `(.L_x_147) ;  /* 0x00000001093c7547 */ /* 0x000fea000b800000 */
[----:B------:R-:W-:Y:S01]  /*6bf0*/  UISETP.NE.AND UP0, UPT, UR19, 0x1, UPT ;  /* 0x000000011300788c */ /* 0x000fe2000bf05270 */
[----:B------:R-:W-:-:S08]  /*6c00*/  ISETP.NE.AND P4, PT, RZ, UR16, PT ;  /* 0x00000010ff007c0c */ /* 0x000fd0000bf85270 */
[----:B------:R-:W-:Y:S05]  /*6c10*/  BRA.U !UP0, `(.L_x_149) ;  /* 0x0000000108207547 */ /* 0x000fea000b800000 */
[----:B------:R-:W-:-:S06]  /*6c20*/  IMAD.SHL.U32 R12, R11, 0x4, RZ ;  /* 0x000000040b0c7824 */ /* 0x000fcc00078e00ff */
[----:B----4-:R-:W0:Y:S02]  /*6c30*/  LDC.64 R12, c[0x3][R12] ;  /* 0x00c000000c0c7b82 */ /* 0x010e240000000a00 */
[----:B0-----:R-:W-:Y:S02]  /*6c40*/  FSETP.GTU.AND P1, PT, R12, RZ, PT ;  /* 0x000000ff0c00720b */ /* 0x001fe40003f2c000 */
[----:B------:R-:W-:Y:S01]  /*6c50*/  FSETP.GTU.AND P2, PT, R13, RZ, PT ;  /* 0x000000ff0d00720b */ /* 0x000fe20003f4c000 */
[----:B------:R-:W-:-:S10]  /*6c60*/  VIADD R13, R11, 0x1 ;  /* 0x000000010b0d7836 */ /* 0x000fd40000000000 */
[----:B------:R-:W-:Y:S01]  /*6c70*/  @!P1 I2FP.F32.U32 R9, R11 ;  /* 0x0000000b00099245 */ /* 0x000fe20000201000 */
[----:B------:R-:W-:Y:S01]  /*6c80*/  VIADD R11, R11, 0x2 ;  /* 0x000000020b0b7836 */ /* 0x000fe20000000000 */
[----:B------:R-:W-:-:S07]  /*6c90*/  @!P2 I2FP.F32.U32 R9, R13 ;  /* 0x0000000d0009a245 */ /* 0x000fce0000201000 */
.L_x_149:
[----:B------:R-:W-:-:S06]  /*6ca0*/  @!P4 IMAD.SHL.U32 R12, R11, 0x4, RZ ;  /* 0x000000040b0cc824 */ /* 0x000fcc00078e00ff */
[----:B------:R-:W0:Y:S02]  /*6cb0*/  @!P4 LDC R12, c[0x3][R12] ;  /* 0x00c000000c0ccb82 */ /* 0x000e240000000800 */
[----:B0-----:R-:W-:-:S13]  /*6cc0*/  FSETP.GTU.OR P1, PT, R12, RZ, P4 ;  /* 0x000000ff0c00720b */ /* 0x001fda000272c400 */
[----:B------:R-:W-:-:S07]  /*6cd0*/  @!P1 I2FP.F32.U32 R9, R11 ;  /* 0x0000000b00099245 */ /* 0x000fce0000201000 */
.L_x_147:
        /* <DEDUP_REMOVED lines=9> */
.L_x_144:
[C---:B--2--5:R-:W-:Y:S01]  /*6d70*/  VIADD R9, R0.reuse, 0x1 ;  /* 0x0000000100097836 */ /* 0x064fe20000000000 */
        /* <DEDUP_REMOVED lines=8> */
[----:B------:R-:W-:Y:S01]  /*6e00*/  HFMA2 R9, -RZ, RZ, -1.875, 0 ;  /* 0xbf800000ff097431 */ /* 0x000fe200000001ff */
        /* <DEDUP_REMOVED lines=10> */
[C---:B----4-:R-:W-:Y:S02]  /*6eb0*/  @P1 IMAD R16, R5.reuse, 0x4, R14 ;  /* 0x0000000405101824 */ /* 0x050fe400078e020e */
[----:B------:R-:W-:-:S03]  /*6ec0*/  @P1 IMAD.IADD R12, R5, 0x1, R12 ;  /* 0x00000001050c1824 */ /* 0x000fc600078e020c */
[----:B------:R1:W-:Y:S04]  /*6ed0*/  @P1 STS [R16], R9 ;  /* 0x0000000910001388 */ /* 0x0003e80000000800 */
.L_x_152:
[----:B------:R-:W-:Y:S05]  /*6ee0*/  BSYNC.RECONVERGENT B1 ;  /* 0x0000000000017941 */ /* 0x000fea0003800200 */
.L_x_151:
[----:B------:R-:W-:Y:S05]  /*6ef0*/  @!P2 BRA `(.L_x_143) ;  /* 0x00000000003ca947 */ /* 0x000fea0003800000 */
[----:B01----:R-:W0:Y:S01]  /*6f00*/  S2R R14, SR_CgaCtaId ;  /* 0x00000000000e7919 */ /* 0x003e220000008800 */
[----:B------:R-:W-:Y:S01]  /*6f10*/  MOV R9, 0x400 ;  /* 0x0000040000097802 */ /* 0x000fe20000000f00 */
[----:B----4-:R-:W-:-:S03]  /*6f20*/  IMAD.MOV.U32 R13, RZ, RZ, -0x40800000 ;  /* 0xbf800000ff0d7424 */ /* 0x010fc600078e00ff */
[----:B0-----:R-:W-:-:S07]  /*6f30*/  LEA R11, R14, R9, 0x18 ;  /* 0x000000090e0b7211 */ /* 0x001fce00078ec0ff */
.L_x_153:
[----:B---3--:R-:W-:Y:S02]  /*6f40*/  IMAD R14, R12, 0x4, R11 ;  /* 0x000000040c0e7824 */ /* 0x008fe400078e020b */
[C---:B------:R-:W-:Y:S02]  /*6f50*/  IMAD R12, R5.reuse, 0x4, R12 ;  /* 0x00000004050c7824 */ /* 0x040fe400078e020c */
[C---:B------:R-:W-:Y:S01]  /*6f60*/  IMAD R16, R5.reuse, 0x4, R14 ;  /* 0x0000000405107824 */ /* 0x040fe200078e020e */
[----:B------:R3:W-:Y:S02]  /*6f70*/  STS [R14], R13 ;  /* 0x0000000d0e007388 */ /* 0x0007e40000000800 */
[----:B------:R-:W-:Y:S02]  /*6f80*/  ISETP.GE.AND P1, PT, R12, R7, PT ;  /* 0x000000070c00720c */ /* 0x000fe40003f26270 */
[C---:B------:R-:W-:Y:S01]  /*6f90*/  LEA R18, R5.reuse, R16, 0x2 ;  /* 0x0000001005127211 */ /* 0x040fe200078e10ff */
[----:B------:R3:W-:Y:S04]  /*6fa0*/  STS [R16], R13 ;  /* 0x0000000d10007388 */ /* 0x0007e80000000800 */
[----:B------:R-:W-:Y:S01]  /*6fb0*/  IMAD R9, R5, 0x4, R18 ;  /* 0x0000000405097824 */ /* 0x000fe200078e0212 */
[----:B------:R3:W-:Y:S04]  /*6fc0*/  STS [R18], R13 ;  /* 0x0000000d12007388 */ /* 0x0007e80000000800 */
[----:B------:R3:W-:Y:S01]  /*6fd0*/  STS [R9], R13 ;  /* 0x0000000d09007388 */ /* 0x0007e20000000800 */
[----:B------:R-:W-:Y:S05]  /*6fe0*/  @!P1 BRA `(.L_x_153) ;  /* 0xfffffffc00d49947 */ /* 0x000fea000383ffff */
.L_x_143:
[----:B------:R-:W-:Y:S05]  /*6ff0*/  BSYNC.RECONVERGENT B0 ;  /* 0x0000000000007941 */ /* 0x000fea0003800200 */
.L_x_142:
[----:B------:R-:W0:Y:S02]  /*7000*/  LDCU UR5, c[0x0][0x3a4] ;  /* 0x00007480ff0577ac */ /* 0x000e240008000800 */
[----:B0-----:R-:W-:Y:S01]  /*7010*/  UISETP.GE.AND UP0, UPT, UR5, URZ, UPT ;  /* 0x000000ff0500728c */ /* 0x001fe2000bf06270 */
[----:B------:R-:W-:Y:S08]  /*7020*/  BAR.SYNC.DEFER_BLOCKING 0x0 ;  /* 0x0000000000007b1d */ /* 0x000ff00000010000 */
[----:B------:R-:W-:Y:S05]  /*7030*/  BRA.U !UP0, `(.L_x_154) ;  /* 0x0000000908147547 */ /* 0x000fea000b800000 */
[----:B------:R-:W-:-:S05]  /*7040*/  UMOV UR5, UR6 ;  /* 0x0000000600057c82 */ /* 0x000fca0008000000 */
.L_x_166:
[----:B0-----:R-:W0:Y:S01]  /*7050*/  LDCU UR10, c[0x0][0x3a4] ;  /* 0x00007480ff0a77ac */ /* 0x001e220008000800 */
[----:B--2---:R-:W-:Y:S01]  /*7060*/  VIADD R12, R4, UR5 ;  /* 0x00000005040c7c36 */ /* 0x004fe20008000000 */
        /* <DEDUP_REMOVED lines=8> */
[----:B------:R-:W2:Y:S01]  /*70f0*/  LDCU UR14, c[0x0][0x3a4] ;  /* 0x00007480ff0e77ac */ /* 0x000ea20008000800 */
[----:B0-----:R-:W-:-:S06]  /*7100*/  ULEA UR9, UR10, UR9, 0x18 ;  /* 0x000000090a097291 */ /* 0x001fcc000f8ec0ff */
[----:B-1-3-5:R-:W-:Y:S01]  /*7110*/  IMAD.U32 R9, RZ, RZ, UR9 ;  /* 0x00000009ff097e24 */ /* 0x02afe2000f8e00ff */
[----:B--2---:R-:W-:-:S06]  /*7120*/  UMOV UR9, UR6 ;  /* 0x0000000600097c82 */ /* 0x004fcc0008000000 */
.L_x_164:
[----:B0123--:R-:W-:Y:S01]  /*7130*/  VIADD R11, R6, UR9 ;  /* 0x00000009060b7c36 */ /* 0x00ffe20008000000 */
[----:B------:R-:W-:Y:S03]  /*7140*/  BSSY.RECONVERGENT B0, `(.L_x_156) ;  /* 0x0000012000007945 */ /* 0x000fe60003800200 */
[----:B------:R-:W-:-:S04]  /*7150*/  IMAD R14, R25, R11, R12 ;  /* 0x0000000b190e7224 */ /* 0x000fc800078e020c */
[----:B------:R-:W-:-:S04]  /*7160*/  IMAD R14, R14, 0x4, R9 ;  /* 0x000000040e0e7824 */ /* 0x000fc800078e0209 */
[----:B----4-:R-:W-:Y:S01]  /*7170*/  IMAD R16, R25, 0x4, R14 ;  /* 0x0000000419107824 */ /* 0x010fe200078e020e */
        /* <DEDUP_REMOVED lines=12> */
[----:B0-----:R-:W-:-:S05]  /*7240*/  FADD R11, R11, 1 ;  /* 0x3f8000000b0b7421 */ /* 0x001fca0000000000 */
[----:B------:R0:W-:Y:S02]  /*7250*/  STS [R14], R11 ;  /* 0x0000000b0e007388 */ /* 0x0001e40000000800 */
.L_x_157:
[----:B------:R-:W-:Y:S05]  /*7260*/  BSYNC.RECONVERGENT B0 ;  /* 0x0000000000007941 */ /* 0x000fea0003800200 */
.L_x_156:
        /* <DEDUP_REMOVED lines=16> */
.L_x_159:
[----:B------:R-:W-:Y:S05]  /*7370*/  BSYNC.RECONVERGENT B0 ;  /* 0x0000000000007941 */ /* 0x000fea0003800200 */
.L_x_158:
        /* <DEDUP_REMOVED lines=16> */
.L_x_161:
[----:B------:R-:W-:Y:S05]  /*7480*/  BSYNC.RECONVERGENT B0 ;  /* 0x0000000000007941 */ /* 0x000fea0003800200 */
.L_x_160:
        /* <DEDUP_REMOVED lines=10> */
[----:B------:R-:W-:-:S05]  /*7530*/  MOV R9, UR10 ;  /* 0x0000000a00097c02 */ /* 0x000fca0008000f00 */
[----:B------:R-:W-:-:S05]  /*7540*/  IMAD R14, R14, 0x4, R9 ;  /* 0x000000040e0e7824 */ /* 0x000fca00078e0209 */
[----:B------:R-:W0:Y:S02]  /*7550*/  LDS R11, [R14] ;  /* 0x000000000e0b7984 */ /* 0x000e240000000800 */
[----:B0-----:R-:W-:-:S05]  /*7560*/  FADD R11, R11, 1 ;  /* 0x3f8000000b0b7421 */ /* 0x001fca0000000000 */
[----:B------:R3:W-:Y:S02]  /*7570*/  STS [R14], R11 ;  /* 0x0000000b0e007388 */ /* 0x0007e40000000800 */
.L_x_163:
[----:B------:R-:W-:Y:S05]  /*7580*/  BSYNC.RECONVERGENT B0 ;  /* 0x0000000000007941 */ /* 0x000fea0003800200 */
.L_x_162:
[----:B------:R-:W-:-:S04]  /*7590*/  UIADD3 UR9, UPT, UPT, UR9, 0x4, URZ ;  /* 0x0000000409097890 */ /* 0x000fc8000fffe0ff */
[----:B------:R-:W-:-:S04]  /*75a0*/  UIADD3 UR10, UPT, UPT, UR9, UR14, URZ ;  /* 0x0000000e090a7290 */ /* 0x000fc8000fffe0ff */
[----:B------:R-:W-:-:S09]  /*75b0*/  UISETP.NE.AND UP1, UPT, UR10, UR7, UPT ;  /* 0x000000070a00728c */ /* 0x000fd2000bf25270 */
[----:B------:R-:W-:Y:S05]  /*75c0*/  BRA.U UP1, `(.L_x_164) ;  /* 0xfffffff901d87547 */ /* 0x000fea000b83ffff */
.L_x_155:
[----:B------:R-:W-:-:S09]  /*75d0*/  ULOP3.LUT UP1, URZ, UR15, 0x2, URZ, 0xc0, !UPT ;  /* 0x000000020fff7892 */ /* 0x000fd2000f82c0ff */
[----:B------:R-:W-:Y:S05]  /*75e0*/  BRA.U !UP1, `(.L_x_165) ;  /* 0x0000000109687547 */ /* 0x000fea000b800000 */
[----:B------:R-:W0:Y:S01]  /*75f0*/  S2UR UR11, SR_CgaCtaId ;  /* 0x00000000000b79c3 */ /* 0x000e220000008800 */
[----:B-1-3-5:R-:W-:Y:S01]  /*7600*/  VIADD R9, R6, UR9 ;  /* 0x0000000906097c36 */ /* 0x02afe20008000000 */
        /* <DEDUP_REMOVED lines=11> */
[----:B--2---:R-:W0:Y:S02]  /*76c0*/  @!P1 LDS R11, [R9] ;  /* 0x00000000090b9984 */ /* 0x004e240000000800 */
        /* <DEDUP_REMOVED lines=12> */
.L_x_165:
[----:B------:R-:W2:Y:S01]  /*7790*/  S2UR UR10, SR_CgaCtaId ;  /* 0x00000000000a79c3 */ /* 0x000ea20000008800 */
[----:B-1-3-5:R-:W-:Y:S01]  /*77a0*/  VIADD R9, R6, UR9 ;  /* 0x0000000906097c36 */ /* 0x02afe20008000000 */
[----:B------:R-:W-:-:S03]  /*77b0*/  UMOV UR9, 0x400 ;  /* 0x0000040000097882 */ /* 0x000fc60000000000 */
[----:B------:R-:W-:Y:S01]  /*77c0*/  IMAD R9, R25, R9, R12 ;  /* 0x0000000919097224 */ /* 0x000fe200078e020c */
[----:B--2---:R-:W-:-:S06]  /*77d0*/  ULEA UR9, UR10, UR9, 0x18 ;  /* 0x000000090a097291 */ /* 0x004fcc000f8ec0ff */
[----:B------:R-:W-:-:S06]  /*77e0*/  LEA R9, R9, UR9, 0x2 ;  /* 0x0000000909097c11 */ /* 0x000fcc000f8e10ff */
[----:B------:R-:W1:Y:S02]  /*77f0*/  LDS R9, [R9] ;  /* 0x0000000009097984 */ /* 0x000e640000000800 */
[----:B-1----:R-:W-:-:S04]  /*7800*/  FSETP.GEU.AND P1, PT, R9, R8, PT ;  /* 0x000000080900720b */ /* 0x002fc80003f2e000 */
[----:B------:R-:W-:-:S13]  /*7810*/  FSETP.LTU.OR P1, PT, R9, RZ, P1 ;  /* 0x000000ff0900720b */ /* 0x000fda0000f29400 */
[----:B0-----:R-:W0:Y:S02]  /*7820*/  @!P1 F2I.TRUNC.NTZ R11, R9 ;  /* 0x00000009000b9305 */ /* 0x001e24000020f100 */
[----:B0-----:R-:W-:-:S05]  /*7830*/  @!P1 IMAD R11, R5, R11, R10 ;  /* 0x0000000b050b9224 */ /* 0x001fca00078e020a */
[----:B------:R-:W-:-:S05]  /*7840*/  @!P1 LEA R11, R11, UR9, 0x2 ;  /* 0x000000090b0b9c11 */ /* 0x000fca000f8e10ff */
[----:B------:R-:W0:Y:S02]  /*7850*/  @!P1 LDS R12, [R11] ;  /* 0x000000000b0c9984 */ /* 0x000e240000000800 */
[----:B0-----:R-:W-:-:S05]  /*7860*/  @!P1 FADD R12, R12, 1 ;  /* 0x3f8000000c0c9421 */ /* 0x001fca0000000000 */
[----:B------:R0:W-:Y:S01]  /*7870*/  @!P1 STS [R11], R12 ;  /* 0x0000000c0b009388 */ /* 0x0001e20000000800 */
[----:B------:R-:W-:Y:S05]  /*7880*/  BRA.U UP0, `(.L_x_166) ;  /* 0xfffffff500f07547 */ /* 0x000fea000b83ffff */
.L_x_154:
[----:B------:R-:W-:Y:S06]  /*7890*/  BAR.SYNC.DEFER_BLOCKING 0x0 ;  /* 0x0000000000007b1d */ /* 0x000fec0000010000 */
[----:B------:R-:W-:Y:S05]  /*78a0*/  BRA `(.L_x_167) ;  /* 0x0000001000487947 */ /* 0x000fea0003800000 */
.L_x_141:
[----:B------:R-:W-:Y:S01]  /*78b0*/  ISETP.GE.AND P1, PT, R22, R7, PT ;  /* 0x000000071600720c */ /* 0x000fe20003f26270 */
[----:B------:R-:W-:-:S12]  /*78c0*/  BSSY.RECONVERGENT B0, `(.L_x_168) ;  /* 0x0000086000007945 */ /* 0x000fd80003800200 */
[----:B------:R-:W-:Y:S05]  /*78d0*/  @P1 BRA `(.L_x_169) ;  /* 0x0000000800101947 */ /* 0x000fea0003800000 */
[----:B--2-4-:R-:W-:-:S07]  /*78e0*/  IMAD.MOV.U32 R16, RZ, RZ, R22 ;  /* 0x000000ffff107224 */ /* 0x014fce00078e0016 */
.L_x_177:
[-C--:B-----5:R-:W-:Y:S01]  /*78f0*/  IABS R9, R25.reuse ;  /* 0x0000001900097213 */ /* 0x0a0fe20000000000 */
[----:B------:R-:W-:Y:S01]  /*7900*/  BSSY.RECONVERGENT B1, `(.L_x_170) ;  /* 0x000002a000017945 */ /* 0x000fe20003800200 */
[----:B------:R-:W-:Y:S02]  /*7910*/  IABS R17, R16 ;  /* 0x0000001000117213 */ /* 0x000fe40000000000 */
[----:B0-----:R-:W0:Y:S01]  /*7920*/  I2F.RP R11, R9 ;  /* 0x00000009000b7306 */ /* 0x001e220000209400 */
[----:B------:R-:W-:-:S07]  /*7930*/  IABS R18, R25 ;  /* 0x0000001900127213 */ /* 0x000fce0000000000 */
[----:B0-----:R-:W0:Y:S02]  /*7940*/  MUFU.RCP R11, R11 ;  /* 0x0000000b000b7308 */ /* 0x001e240000001000 */
[----:B0-----:R-:W-:-:S06]  /*7950*/  VIADD R12, R11, 0xffffffe ;  /* 0x0ffffffe0b0c7836 */ /* 0x001fcc0000000000 */
[----:B------:R0:W1:Y:S02]  /*7960*/  F2I.FTZ.U32.TRUNC.NTZ R13, R12 ;  /* 0x0000000c000d7305 */ /* 0x000064000021f000 */
[----:B0-----:R-:W-:Y:S02]  /*7970*/  IMAD.MOV.U32 R12, RZ, RZ, RZ ;  /* 0x000000ffff0c7224 */ /* 0x001fe400078e00ff */
[----:B-1----:R-:W-:-:S04]  /*7980*/  IMAD.MOV R14, RZ, RZ, -R13 ;  /* 0x000000ffff0e7224 */ /* 0x002fc800078e0a0d */
[----:B------:R-:W-:Y:S01]  /*7990*/  IMAD R15, R14, R9, RZ ;  /* 0x000000090e0f7224 */ /* 0x000fe200078e02ff */
[----:B------:R-:W-:-:S03]  /*79a0*/  MOV R14, R17 ;  /* 0x00000011000e7202 */ /* 0x000fc60000000f00 */
[----:B------:R-:W-:-:S04]  /*79b0*/  IMAD.HI.U32 R15, R13, R15, R12 ;  /* 0x0000000f0d0f7227 */ /* 0x000fc800078e000c */
[----:B------:R-:W-:Y:S02]  /*79c0*/  IMAD.MOV R13, RZ, RZ, -R18 ;  /* 0x000000ffff0d7224 */ /* 0x000fe400078e0a12 */
[----:B------:R-:W-:-:S04]  /*79d0*/  IMAD.HI.U32 R11, R15, R14, RZ ;  /* 0x0000000e0f0b7227 */ /* 0x000fc800078e00ff */
[----:B------:R-:W-:-:S05]  /*79e0*/  IMAD R12, R11, R13, R14 ;  /* 0x0000000d0b0c7224 */ /* 0x000fca00078e020e */
[----:B------:R-:W-:-:S13]  /*79f0*/  ISETP.GT.U32.AND P2, PT, R9, R12, PT ;  /* 0x0000000c0900720c */ /* 0x000fda0003f44070 */
[----:B------:R-:W-:Y:S02]  /*7a00*/  @!P2 IMAD.IADD R12, R12, 0x1, -R9 ;  /* 0x000000010c0ca824 */ /* 0x000fe400078e0a09 */
[----:B------:R-:W-:Y:S01]  /*7a10*/  @!P2 VIADD R11, R11, 0x1 ;  /* 0x000000010b0ba836 */ /* 0x000fe20000000000 */
[----:B------:R-:W-:Y:S02]  /*7a20*/  ISETP.NE.AND P2, PT, R25, RZ, PT ;  /* 0x000000ff1900720c */ /* 0x000fe40003f45270 */
[----:B------:R-:W-:Y:S02]  /*7a30*/  ISETP.GE.U32.AND P1, PT, R12, R9, PT ;  /* 0x000000090c00720c */ /* 0x000fe40003f26070 */
[----:B------:R-:W-:Y:S01]  /*7a40*/  LOP3.LUT R9, R16, R25, RZ, 0x3c, !PT ;  /* 0x0000001910097212 */ /* 0x000fe200078e3cff */
[----:B------:R-:W0:Y:S03]  /*7a50*/  LDC.64 R12, c[0x0][0x398] ;  /* 0x0000e600ff0c7b82 */ /* 0x000e260000000a00 */
[----:B------:R-:W-:Y:S01]  /*7a60*/  ISETP.GE.AND P4, PT, R9, RZ, PT ;  /* 0x000000ff0900720c */ /* 0x000fe20003f86270 */
[----:B------:R-:W-:-:S06]  /*7a70*/  IMAD.MOV.U32 R9, RZ, RZ, RZ ;  /* 0x000000ffff097224 */ /* 0x000fcc00078e00ff */
[----:B------:R-:W-:-:S06]  /*7a80*/  @P1 VIADD R11, R11, 0x1 ;  /* 0x000000010b0b1836 */ /* 0x000fcc0000000000 */
[----:B------:R-:W-:Y:S01]  /*7a90*/  @!P4 IMAD.MOV R11, RZ, RZ, -R11 ;  /* 0x000000ffff0bc224 */ /* 0x000fe200078e0a0b */
[----:B------:R-:W-:-:S04]  /*7aa0*/  @!P2 LOP3.LUT R11, RZ, R25, RZ, 0x33, !PT ;  /* 0x00000019ff0ba212 */ /* 0x000fc800078e33ff */
[----:B------:R-:W-:Y:S01]  /*7ab0*/  IADD3 R18, PT, PT, R11, UR17, RZ ;  /* 0x000000110b127c10 */ /* 0x000fe2000fffe0ff */
[----:B------:R-:W-:-:S03]  /*7ac0*/  IMAD.MOV R14, RZ, RZ, -R11 ;  /* 0x000000ffff0e7224 */ /* 0x000fc600078e0a0b */
[----:B0-----:R-:W-:Y:S01]  /*7ad0*/  ISETP.GE.AND P2, PT, R18, R13, PT ;  /* 0x0000000d1200720c */ /* 0x001fe20003f46270 */
[----:B------:R-:W-:-:S03]  /*7ae0*/  IMAD R14, R25, R14, R16 ;  /* 0x0000000e190e7224 */ /* 0x000fc600078e0210 */
[----:B------:R-:W-:Y:S01]  /*7af0*/  ISETP.GT.AND P2, PT, R18, -0x1, !P2 ;  /* 0xffffffff1200780c */ /* 0x000fe20005744270 */
[----:B------:R-:W-:-:S05]  /*7b00*/  IMAD.IADD R11, R23, 0x1, R14 ;  /* 0x00000001170b7824 */ /* 0x000fca00078e020e */
[----:B------:R-:W-:-:S04]  /*7b10*/  ISETP.GE.AND P1, PT, R11, R12, PT ;  /* 0x0000000c0b00720c */ /* 0x000fc80003f26270 */
[----:B------:R-:W-:-:S04]  /*7b20*/  ISETP.GT.AND P1, PT, R11, -0x1, !P1 ;  /* 0xffffffff0b00780c */ /* 0x000fc80004f24270 */
[----:B------:R-:W-:-:S13]  /*7b30*/  PLOP3.LUT P1, PT, P1, P2, PT, 0x80, 0x8 ;  /* 0x000000000008781c */ /* 0x000fda0000f25070 */
[----:B------:R-:W-:Y:S05]  /*7b40*/  @!P1 BRA `(.L_x_171) ;  /* 0x0000000000149947 */ /* 0x000fea0003800000 */
[----:B------:R-:W0:Y:S01]  /*7b50*/  LDC.64 R14, c[0x0][0x390] ;  /* 0x0000e400ff0e7b82 */ /* 0x000e220000000a00 */
[----:B------:R-:W-:-:S04]  /*7b60*/  IMAD R13, R13, UR14, R18 ;  /* 0x0000000e0d0d7c24 */ /* 0x000fc8000f8e0212 */
[----:B------:R-:W-:-:S04]  /*7b70*/  IMAD R13, R13, R12, R11 ;  /* 0x0000000c0d0d7224 */ /* 0x000fc800078e020b */
[----:B0-----:R-:W-:-:S05]  /*7b80*/  IMAD.WIDE R14, R13, 0x4, R14 ;  /* 0x000000040d0e7825 */ /* 0x001fca00078e020e */
[----:B------:R0:W5:Y:S02]  /*7b90*/  LDG.E R9, desc[UR12][R14.64] ;  /* 0x0000000c0e097981 */ /* 0x000164000c1e1900 */
.L_x_171:
[----:B------:R-:W-:Y:S05]  /*7ba0*/  BSYNC.RECONVERGENT B1 ;  /* 0x0000000000017941 */ /* 0x000fea0003800200 */
.L_x_170:
        /* <DEDUP_REMOVED lines=10> */
.L_x_174:
[----:B------:R-:W-:-:S12]  /*7c50*/  USHF.L.U32 UR9, UR5, 0x2, URZ ;  /* 0x0000000205097899 */ /* 0x000fd800080006ff */
        /* <DEDUP_REMOVED lines=8> */
[----:B------:R-:W-:-:S02]  /*7ce0*/  UIADD3 UR9, UPT, UPT, UR5, 0x1, URZ ;  /* 0x0000000105097890 */ /* 0x000fc4000fffe0ff */
[----:B------:R-:W-:-:S04]  /*7cf0*/  UIADD3 UR20, UPT, UPT, UR5, 0x2, URZ ;  /* 0x0000000205147890 */ /* 0x000fc8000fffe0ff */
        /* <DEDUP_REMOVED lines=21> */
.L_x_173:
[----:B------:R-:W-:-:S09]  /*7e50*/  UISETP.NE.AND UP0, UPT, UR18, URZ, UPT ;  /* 0x000000ff1200728c */ /* 0x000fd2000bf05270 */
[----:B------:R-:W-:Y:S05]  /*7e60*/  BRA.U !UP0, `(.L_x_172) ;  /* 0x00000001088c7547 */ /* 0x000fea000b800000 */
[----:B------:R-:W-:Y:S02]  /*7e70*/  UIADD3 UR5, UPT, UPT, UR18, -0x1, URZ ;  /* 0xffffffff12057890 */ /* 0x000fe4000fffe0ff */
[----:B------:R-:W-:Y:S02]  /*7e80*/  UISETP.NE.AND UP1, UPT, UR19, URZ, UPT ;  /* 0x000000ff1300728c */ /* 0x000fe4000bf25270 */
[----:B------:R-:W-:-:S09]  /*7e90*/  UISETP.GE.U32.AND UP0, UPT, UR5, 0x3, UPT ;  /* 0x000000030500788c */ /* 0x000fd2000bf06070 */
[----:B------:R-:W-:Y:S05]  /*7ea0*/  BRA.U !UP0, `(.L_x_175) ;  /* 0x00000001083c7547 */ /* 0x000fea000b800000 */
[----:B------:R-:W-:-:S04]  /*7eb0*/  SHF.L.U32 R18, R17, 0x2, RZ ;  /* 0x0000000211127819 */ /* 0x000fc800000006ff */
[----:B------:R-:W1:Y:S08]  /*7ec0*/  LDC.64 R12, c[0x3][R18] ;  /* 0x00c00000120c7b82 */ /* 0x000e700000000a00 */
[----:B0-----:R-:W0:Y:S01]  /*7ed0*/  LDC.64 R14, c[0x3][R18+0x8] ;  /* 0x00c00200120e7b82 */ /* 0x001e220000000a00 */
[----:B-1---5:R-:W-:Y:S01]  /*7ee0*/  FSETP.GE.AND P1, PT, R9, R12, PT ;  /* 0x0000000c0900720b */ /* 0x022fe20003f26000 */
[----:B------:R-:W-:Y:S01]  /*7ef0*/  VIADD R12, R17, 0x1 ;  /* 0x00000001110c7836 */ /* 0x000fe20000000000 */
[----:B------:R-:W-:Y:S01]  /*7f00*/  FSETP.GE.AND P2, PT, R9, R13, PT ;  /* 0x0000000d0900720b */ /* 0x000fe20003f46000 */
[----:B------:R-:W-:Y:S01]  /*7f10*/  VIADD R13, R17, 0x3 ;  /* 0x00000003110d7836 */ /* 0x000fe20000000000 */
[----:B0-----:R-:W-:-:S02]  /*7f20*/  FSETP.GE.AND P4, PT, R9, R14, PT ;  /* 0x0000000e0900720b */ /* 0x001fc40003f86000 */
[----:B------:R-:W-:-:S07]  /*7f30*/  FSETP.GE.AND P5, PT, R9, R15, PT ;  /* 0x0000000f0900720b */ /* 0x000fce0003fa6000 */
[----:B------:R-:W-:Y:S02]  /*7f40*/  @P1 I2FP.F32.U32 R11, R17 ;  /* 0x00000011000b1245 */ /* 0x000fe40000201000 */
[----:B------:R-:W-:Y:S01]  /*7f50*/  @P2 I2FP.F32.U32 R11, R12 ;  /* 0x0000000c000b2245 */ /* 0x000fe20000201000 */
[C---:B------:R-:W-:Y:S02]  /*7f60*/  VIADD R12, R17.reuse, 0x2 ;  /* 0x00000002110c7836 */ /* 0x040fe40000000000 */
[----:B------:R-:W-:-:S03]  /*7f70*/  VIADD R17, R17, 0x4 ;  /* 0x0000000411117836 */ /* 0x000fc60000000000 */
[----:B------:R-:W-:Y:S02]  /*7f80*/  @P4 I2FP.F32.U32 R11, R12 ;  /* 0x0000000c000b4245 */ /* 0x000fe40000201000 */
[----:B------:R-:W-:-:S07]  /*7f90*/  @P5 I2FP.F32.U32 R11, R13 ;  /* 0x0000000d000b5245 */ /* 0x000fce0000201000 */
.L_x_175:
        /* <DEDUP_REMOVED lines=12> */
.L_x_176:
[----:B------:R-:W-:-:S06]  /*8060*/  @!P4 SHF.L.U32 R12, R17, 0x2, RZ ;  /* 0x00000002110cc819 */ /* 0x000fcc00000006ff */
[----:B------:R-:W1:Y:S02]  /*8070*/  @!P4 LDC R12, c[0x3][R12] ;  /* 0x00c000000c0ccb82 */ /* 0x000e640000000800 */
[----:B-1---5:R-:W-:-:S13]  /*8080*/  FSETP.GE.AND P1, PT, R9, R12, !P4 ;  /* 0x0000000c0900720b */ /* 0x022fda0006726000 */
[----:B------:R-:W-:-:S07]  /*8090*/  @P1 I2FP.F32.U32 R11, R17 ;  /* 0x00000011000b1245 */ /* 0x000fce0000201000 */
.L_x_172:
[----:B------:R-:W1:Y:S01]  /*80a0*/  S2UR UR9, SR_CgaCtaId ;  /* 0x00000000000979c3 */ /* 0x000e620000008800 */
[----:B------:R-:W-:Y:S02]  /*80b0*/  UMOV UR5, 0x400 ;  /* 0x0000040000057882 */ /* 0x000fe40000000000 */
[----:B-1----:R-:W-:-:S06]  /*80c0*/  ULEA UR5, UR9, UR5, 0x18 ;  /* 0x0000000509057291 */ /* 0x002fcc000f8ec0ff */
[----:B------:R-:W-:Y:S01]  /*80d0*/  LEA R12, R16, UR5, 0x2 ;  /* 0x00000005100c7c11 */ /* 0x000fe2000f8e10ff */
[----:B------:R-:W-:-:S04]  /*80e0*/  IMAD.IADD R16, R5, 0x1, R16 ;  /* 0x0000000105107824 */ /* 0x000fc800078e0210 */
[----:B------:R1:W-:Y:S01]  /*80f0*/  STS [R12], R11 ;  /* 0x0000000b0c007388 */ /* 0x0003e20000000800 */
[----:B------:R-:W-:-:S13]  /*8100*/  ISETP.GE.AND P1, PT, R16, R7, PT ;  /* 0x000000071000720c */ /* 0x000fda0003f26270 */
[----:B-1----:R-:W-:Y:S05]  /*8110*/  @!P1 BRA `(.L_x_177) ;  /* 0xfffffff400f49947 */ /* 0x002fea000383ffff */
.L_x_169:
[----:B------:R-:W-:Y:S05]  /*8120*/  BSYNC.RECONVERGENT B0 ;  /* 0x0000000000007941 */ /* 0x000fea0003800200 */
.L_x_168:
[----:B------:R-:W1:Y:S02]  /*8130*/  LDCU UR5, c[0x0][0x3a4] ;  /* 0x00007480ff0577ac */ /* 0x000e640008000800 */
[----:B-1----:R-:W-:Y:S01]  /*8140*/  UISETP.GE.AND UP0, UPT, UR5, URZ, UPT ;  /* 0x000000ff0500728c */ /* 0x002fe2000bf06270 */
[----:B------:R-:W-:Y:S08]  /*8150*/  BAR.SYNC.DEFER_BLOCKING 0x0 ;  /* 0x0000000000007b1d */ /* 0x000ff00000010000 */
[----:B------:R-:W-:Y:S05]  /*8160*/  BRA.U !UP0, `(.L_x_178) ;  /* 0x0000000908147547 */ /* 0x000fea000b800000 */
[----:B------:R-:W-:-:S05]  /*8170*/  UMOV UR5, UR6 ;  /* 0x0000000600057c82 */ /* 0x000fca0008000000 */
.L_x_190:
[----:B-1----:R-:W1:Y:S01]  /*8180*/  LDCU UR10, c[0x0][0x3a4] ;  /* 0x00007480ff0a77ac */ /* 0x002e620008000800 */
[----:B--2---:R-:W-:Y:S01]  /*8190*/  VIADD R12, R4, UR5 ;  /* 0x00000005040c7c36 */ /* 0x004fe20008000000 */
[----:B------:R-:W-:Y:S01]  /*81a0*/  UISETP.GE.U32.AND UP1, UPT, UR15, 0x3, UPT ;  /* 0x000000030f00788c */ /* 0x000fe2000bf26070 */
[----:B------:R-:W-:Y:S01]  /*81b0*/  UMOV UR9, UR5 ;  /* 0x0000000500097c82 */ /* 0x000fe20008000000 */
[----:B------:R-:W-:Y:S02]  /*81c0*/  UIADD3 UR5, UPT, UPT, UR5, 0x1, URZ ;  /* 0x0000000105057890 */ /* 0x000fe4000fffe0ff */
[----:B-1----:R-:W-:-:S03]  /*81d0*/  UISETP.NE.AND UP0, UPT, UR9, UR10, UPT ;  /* 0x0000000a0900728c */ /* 0x002fc6000bf05270 */
[----:B------:R-:W-:Y:S02]  /*81e0*/  UMOV UR9, UR6 ;  /* 0x0000000600097c82 */ /* 0x000fe40008000000 */
[----:B------:R-:W-:Y:S06]  /*81f0*/  BRA.U !UP1, `(.L_x_179) ;  /* 0x0000000509407547 */ /* 0x000fec000b800000 */
[----:B------:R-:W1:Y:S01]  /*8200*/  S2UR UR10, SR_CgaCtaId ;  /* 0x00000000000a79c3 */ /* 0x000e620000008800 */
[----:B------:R-:W-:Y:S01]  /*8210*/  UMOV UR9, 0x400 ;  /* 0x0000040000097882 */ /* 0x000fe20000000000 */
[----:B------:R-:W2:Y:S01]  /*8220*/  LDCU UR14, c[0x0][0x3a4] ;  /* 0x00007480ff0e77ac */ /* 0x000ea20008000800 */
[----:B-1----:R-:W-:-:S06]  /*8230*/  ULEA UR9, UR10, UR9, 0x18 ;  /* 0x000000090a097291 */ /* 0x002fcc000f8ec0ff */
[----:B-----5:R-:W-:Y:S01]  /*8240*/  IMAD.U32 R9, RZ, RZ, UR9 ;  /* 0x00000009ff097e24 */ /* 0x020fe2000f8e00ff */
[----:B--2---:R-:W-:-:S06]  /*8250*/  UMOV UR9, UR6 ;  /* 0x0000000600097c82 */ /* 0x004fcc0008000000 */
.L_x_188:
[----:B0123--:R-:W-:Y:S01]  /*8260*/  VIADD R11, R6, UR9 ;  /* 0x00000009060b7c36 */ /* 0x00ffe20008000000 */
[----:B------:R-:W-:Y:S03]  /*8270*/  BSSY.RECONVERGENT B0, `(.L_x_180) ;  /* 0x0000012000007945 */ /* 0x000fe60003800200 */
[----:B0-----:R-:W-:-:S04]  /*8280*/  IMAD R14, R25, R11, R12 ;  /* 0x0000000b190e7224 */ /* 0x001fc800078e020c */
        /* <DEDUP_REMOVED lines=14> */
[----:B0-----:R-:W-:-:S05]  /*8370*/  FADD R11, R11, 1 ;  /* 0x3f8000000b0b7421 */ /* 0x001fca0000000000 */
[----:B------:R0:W-:Y:S02]  /*8380*/  STS [R14], R11 ;  /* 0x0000000b0e007388 */ /* 0x0001e40000000800 */
.L_x_181:
[----:B------:R-:W-:Y:S05]  /*8390*/  BSYNC.RECONVERGENT B0 ;  /* 0x0000000000007941 */ /* 0x000fea0003800200 */
.L_x_180:
        /* <DEDUP_REMOVED lines=16> */
.L_x_183:
[----:B------:R-:W-:Y:S05]  /*84a0*/  BSYNC.RECONVERGENT B0 ;  /* 0x0000000000007941 */ /* 0x000fea0003800200 */
.L_x_182:
        /* <DEDUP_REMOVED lines=16> */
.L_x_185:
[----:B------:R-:W-:Y:S05]  /*85b0*/  BSYNC.RECONVERGENT B0 ;  /* 0x0000000000007941 */ /* 0x000fea0003800200 */
.L_x_184:
        /* <DEDUP_REMOVED lines=13> */
[----:B0-----:R-:W-:-:S05]  /*8690*/  FADD R11, R11, 1 ;  /* 0x3f8000000b0b7421 */ /* 0x001fca0000000000 */
[----:B------:R3:W-:Y:S02]  /*86a0*/  STS [R14], R11 ;  /* 0x0000000b0e007388 */ /* 0x0007e40000000800 */
.L_x_187:
[----:B------:R-:W-:Y:S05]  /*86b0*/  BSYNC.RECONVERGENT B0 ;  /* 0x0000000000007941 */ /* 0x000fea0003800200 */
.L_x_186:
[----:B------:R-:W-:-:S04]  /*86c0*/  UIADD3 UR9, UPT, UPT, UR9, 0x4, URZ ;  /* 0x0000000409097890 */ /* 0x000fc8000fffe0ff */
[----:B------:R-:W-:-:S04]  /*86d0*/  UIADD3 UR10, UPT, UPT, UR9, UR14, URZ ;  /* 0x0000000e090a7290 */ /* 0x000fc8000fffe0ff */
[----:B------:R-:W-:-:S09]  /*86e0*/  UISETP.NE.AND UP1, UPT, UR10, UR7, UPT ;  /* 0x000000070a00728c */ /* 0x000fd2000bf25270 */
[----:B------:R-:W-:Y:S05]  /*86f0*/  BRA.U UP1, `(.L_x_188) ;  /* 0xfffffff901d87547 */ /* 0x000fea000b83ffff */
.L_x_179:
[----:B------:R-:W-:-:S09]  /*8700*/  ULOP3.LUT UP1, URZ, UR15, 0x2, URZ, 0xc0, !UPT ;  /* 0x000000020fff7892 */ /* 0x000fd2000f82c0ff */
[----:B------:R-:W-:Y:S05]  /*8710*/  BRA.U !UP1, `(.L_x_189) ;  /* 0x0000000109687547 */ /* 0x000fea000b800000 */
[----:B------:R-:W0:Y:S01]  /*8720*/  S2UR UR11, SR_CgaCtaId ;  /* 0x00000000000b79c3 */ /* 0x000e220000008800 */
[----:B-----5:R-:W-:Y:S01]  /*8730*/  VIADD R9, R6, UR9 ;  /* 0x0000000906097c36 */ /* 0x020fe20008000000 */
        /* <DEDUP_REMOVED lines=11> */
[----:B-123--:R-:W0:Y:S02]  /*87f0*/  @!P1 LDS R11, [R9] ;  /* 0x00000000090b9984 */ /* 0x00ee240000000800 */
        /* <DEDUP_REMOVED lines=12> */
.L_x_189:
[----:B------:R-:W1:Y:S01]  /*88c0*/  S2UR UR10, SR_CgaCtaId ;  /* 0x00000000000a79c3 */ /* 0x000e620000008800 */
[----:B-----5:R-:W-:Y:S01]  /*88d0*/  VIADD R9, R6, UR9 ;  /* 0x0000000906097c36 */ /* 0x020fe20008000000 */
[----:B------:R-:W-:-:S03]  /*88e0*/  UMOV UR9, 0x400 ;  /* 0x0000040000097882 */ /* 0x000fc60000000000 */
[----:B------:R-:W-:Y:S01]  /*88f0*/  IMAD R9, R25, R9, R12 ;  /* 0x0000000919097224 */ /* 0x000fe200078e020c */
[----:B-1----:R-:W-:-:S06]  /*8900*/  ULEA UR9, UR10, UR9, 0x18 ;  /* 0x000000090a097291 */ /* 0x002fcc000f8ec0ff */
[----:B------:R-:W-:-:S06]  /*8910*/  LEA R9, R9, UR9, 0x2 ;  /* 0x0000000909097c11 */ /* 0x000fcc000f8e10ff */
[----:B------:R-:W1:Y:S02]  /*8920*/  LDS R9, [R9] ;  /* 0x0000000009097984 */ /* 0x000e640000000800 */
[----:B-1----:R-:W-:-:S04]  /*8930*/  FSETP.GEU.AND P1, PT, R9, R8, PT ;  /* 0x000000080900720b */ /* 0x002fc80003f2e000 */
[----:B------:R-:W-:-:S13]  /*8940*/  FSETP.LTU.OR P1, PT, R9, RZ, P1 ;  /* 0x000000ff0900720b */ /* 0x000fda0000f29400 */
[----:B0-23--:R-:W0:Y:S02]  /*8950*/  @!P1 F2I.TRUNC.NTZ R11, R9 ;  /* 0x00000009000b9305 */ /* 0x00de24000020f100 */
[----:B0-----:R-:W-:-:S05]  /*8960*/  @!P1 IMAD R11, R5, R11, R10 ;  /* 0x0000000b050b9224 */ /* 0x001fca00078e020a */
[----:B------:R-:W-:-:S05]  /*8970*/  @!P1 LEA R11, R11, UR9, 0x2 ;  /* 0x000000090b0b9c11 */ /* 0x000fca000f8e10ff */
[----:B------:R-:W0:Y:S02]  /*8980*/  @!P1 LDS R12, [R11] ;  /* 0x000000000b0c9984 */ /* 0x000e240000000800 */
[----:B0-----:R-:W-:-:S05]  /*8990*/  @!P1 FADD R12, R12, 1 ;  /* 0x3f8000000c0c9421 */ /* 0x001fca0000000000 */
[----:B------:R1:W-:Y:S01]  /*89a0*/  @!P1 STS [R11], R12 ;  /* 0x0000000c0b009388 */ /* 0x0003e20000000800 */
[----:B------:R-:W-:Y:S05]  /*89b0*/  BRA.U UP0, `(.L_x_190) ;  /* 0xfffffff500f07547 */ /* 0x000fea000b83ffff */
.L_x_178:
[----:B------:R-:W-:Y:S06]  /*89c0*/  BAR.SYNC.DEFER_BLOCKING 0x0 ;  /* 0x0000000000007b1d */ /* 0x000fec0000010000 */
.L_x_167:
[----:B------:R-:W0:Y:S02]  /*89d0*/  LDCU UR9, c[0x0][0x388] ;  /* 0x00007100ff0977ac */ /* 0x000e240008000800 */
[----:B0-----:R-:W-:-:S09]  /*89e0*/  UISETP.GE.AND UP0, UPT, UR9, 0x1, UPT ;  /* 0x000000010900788c */ /* 0x001fd2000bf06270 */
[----:B------:R-:W-:Y:S05]  /*89f0*/  BRA.U !UP0, `(.L_x_191) ;  /* 0x0000000908047547 */ /* 0x000fea000b800000 */
[----:B-123-5:R-:W0:Y:S01]  /*8a00*/  S2R R9, SR_TID.Y ;  /* 0x0000000000097919 */ /* 0x02ee220000002200 */
[----:B------:R-:W0:Y:S08]  /*8a10*/  S2UR UR5, SR_CTAID.Y ;  /* 0x00000000000579c3 */ /* 0x000e300000002600 */
[----:B------:R-:W0:Y:S08]  /*8a20*/  LDC R14, c[0x0][0x364] ;  /* 0x0000d900ff0e7b82 */ /* 0x000e300000000800 */
[----:B----4-:R-:W1:Y:S01]  /*8a30*/  LDC.64 R12, c[0x0][0x398] ;  /* 0x0000e600ff0c7b82 */ /* 0x010e620000000a00 */
[----:B0-----:R-:W-:Y:S01]  /*8a40*/  IMAD R14, R14, UR5, R9 ;  /* 0x000000050e0e7c24 */ /* 0x001fe2000f8e0209 */
[----:B------:R-:W-:-:S04]  /*8a50*/  UIADD3 UR5, UPT, UPT, UR9, -0x1, URZ ;  /* 0xffffffff09057890 */ /* 0x000fc8000fffe0ff */
[----:B------:R-:W-:Y:S01]  /*8a60*/  UISETP.GE.U32.AND UP0, UPT, UR5, 0x7, UPT ;  /* 0x000000070500788c */ /* 0x000fe2000bf06070 */
[----:B-1----:R-:W-:Y:S02]  /*8a70*/  IMAD R13, R13, UR4, R14 ;  /* 0x000000040d0d7c24 */ /* 0x002fe4000f8e020e */
[----:B------:R-:W-:Y:S02]  /*8a80*/  UMOV UR5, URZ ;  /* 0x000000ff00057c82 */ /* 0x000fe40008000000 */
[----:B------:R-:W-:-:S04]  /*8a90*/  IMAD.WIDE R12, R13, R12, R2 ;  /* 0x0000000c0d0c7225 */ /* 0x000fc800078e0202 */
[----:B------:R-:W-:Y:S02]  /*8aa0*/  IMAD R9, R13, UR9, RZ ;  /* 0x000000090d097c24 */ /* 0x000fe4000f8e02ff */
[----:B------:R-:W-:-:S04]  /*8ab0*/  IMAD.WIDE.U32 R12, R12, UR9, RZ ;  /* 0x000000090c0c7c25 */ /* 0x000fc8000f8e00ff */
[----:B------:R-:W-:Y:S01]  /*8ac0*/  IMAD.IADD R9, R13, 0x1, R9 ;  /* 0x000000010d097824 */ /* 0x000fe200078e0209 */
[----:B------:R-:W-:Y:S06]  /*8ad0*/  BRA.U !UP0, `(.L_x_192) ;  /* 0x0000000108a87547 */ /* 0x000fec000b800000 */
[----:B------:R-:W0:Y:S01]  /*8ae0*/  LDCU.64 UR20, c[0x0][0x380] ;  /* 0x00007000ff1477ac */ /* 0x000e220008000a00 */
[----:B------:R-:W-:Y:S01]  /*8af0*/  ULOP3.LUT UR9, UR9, 0x7ffffff8, URZ, 0xc0, !UPT ;  /* 0x7ffffff809097892 */ /* 0x000fe2000f8ec0ff */
[----:B------:R-:W-:-:S11]  /*8b00*/  UMOV UR5, URZ ;  /* 0x000000ff00057c82 */ /* 0x000fd60008000000 */
.L_x_195:
[----:B------:R-:W-:Y:S04]  /*8b10*/  BSSY.RECONVERGENT B0, `(.L_x_193) ;  /* 0x0000022000007945 */ /* 0x000fe80003800200 */
[----:B-1----:R-:W-:Y:S05]  /*8b20*/  @P0 BRA `(.L_x_194) ;  /* 0x0000000000800947 */ /* 0x002fea0003800000 */
[----:B------:R-:W1:Y:S01]  /*8b30*/  S2UR UR11, SR_CgaCtaId ;  /* 0x00000000000b79c3 */ /* 0x000e620000008800 */
[----:B------:R-:W-:Y:S01]  /*8b40*/  UMOV UR10, 0x400 ;  /* 0x00000400000a7882 */ /* 0x000fe20000000000 */
[----:B------:R-:W-:Y:S01]  /*8b50*/  IMAD R11, R5, UR5, R10 ;  /* 0x00000005050b7c24 */ /* 0x000fe2000f8e020a */
[----:B------:R-:W-:Y:S01]  /*8b60*/  IADD3 R15, P1, PT, R12, UR5, RZ ;  /* 0x000000050c0f7c10 */ /* 0x000fe2000ff3e0ff */
[----:B-1----:R-:W-:-:S06]  /*8b70*/  ULEA UR10, UR11, UR10, 0x18 ;  /* 0x0000000a0b0a7291 */ /* 0x002fcc000f8ec0ff */
[----:B------:R-:W-:-:S05]  /*8b80*/  LEA R14, R11, UR10, 0x2 ;  /* 0x0000000a0b0e7c11 */ /* 0x000fca000f8e10ff */
[C---:B------:R-:W-:Y:S01]  /*8b90*/  IMAD R16, R5.reuse, 0x4, R14 ;  /* 0x0000000405107824 */ /* 0x040fe200078e020e */
[----:B------:R-:W1:Y:S03]  /*8ba0*/  LDS R11, [R14] ;  /* 0x000000000e0b7984 */ /* 0x000e660000000800 */
[C---:B------:R-:W-:Y:S01]  /*8bb0*/  IMAD R18, R5.reuse, 0x4, R16 ;  /* 0x0000000405127824 */ /* 0x040fe200078e0210 */
[----:B------:R-:W2:Y:S03]  /*8bc0*/  LDS R17, [R16] ;  /* 0x0000000010117984 */ /* 0x000ea60000000800 */
[C---:B------:R-:W-:Y:S01]  /*8bd0*/  IMAD R20, R5.reuse, 0x4, R18 ;  /* 0x0000000405147824 */ /* 0x040fe200078e0212 */
[----:B------:R3:W4:Y:S04]  /*8be0*/  LDS R19, [R18] ;  /* 0x0000000012137984 */ /* 0x0007280000000800 */
[----:B------:R-:W-:Y:S01]  /*8bf0*/  LEA R24, R5, R20, 0x2 ;  /* 0x0000001405187211 */ /* 0x000fe200078e10ff */
[----:B------:R-:W5:Y:S01]  /*8c00*/  LDS R21, [R20] ;  /* 0x0000000014157984 */ /* 0x000f620000000800 */
[----:B---3--:R-:W-:-:S03]  /*8c10*/  IMAD.X R18, RZ, RZ, R9, P1 ;  /* 0x000000ffff127224 */ /* 0x008fc600008e0609 */
[----:B------:R-:W3:Y:S01]  /*8c20*/  LDS R27, [R24] ;  /* 0x00000000181b7984 */ /* 0x000ee20000000800 */
[----:B------:R-:W-:Y:S01]  /*8c30*/  IMAD R26, R5, 0x4, R24 ;  /* 0x00000004051a7824 */ /* 0x000fe200078e0218 */
[----:B0-----:R-:W-:-:S03]  /*8c40*/  LEA R14, P1, R15, UR20, 0x2 ;  /* 0x000000140f0e7c11 */ /* 0x001fc6000f8210ff */
[----:B------:R-:W-:Y:S01]  /*8c50*/  IMAD R28, R5, 0x4, R26 ;  /* 0x00000004051c7824 */ /* 0x000fe200078e021a */
[----:B------:R-:W0:Y:S01]  /*8c60*/  LDS R29, [R26] ;  /* 0x000000001a1d7984 */ /* 0x000e220000000800 */
[----:B------:R-:W-:Y:S02]  /*8c70*/  LEA.HI.X R15, R15, UR21, R18, 0x2, P1 ;  /* 0x000000150f0f7c11 */ /* 0x000fe400088f1412 */
[----:B------:R-:W-:Y:S02]  /*8c80*/  IMAD R16, R5, 0x4, R28 ;  /* 0x0000000405107824 */ /* 0x000fe400078e021c */
[----:B------:R-:W0:Y:S04]  /*8c90*/  LDS R28, [R28] ;  /* 0x000000001c1c7984 */ /* 0x000e280000000800 */
[----:B------:R-:W0:Y:S04]  /*8ca0*/  LDS R16, [R16] ;  /* 0x0000000010107984 */ /* 0x000e280000000800 */
[----:B-1----:R1:W-:Y:S04]  /*8cb0*/  STG.E desc[UR12][R14.64], R11 ;  /* 0x0000000b0e007986 */ /* 0x0023e8000c10190c */
[----:B--2---:R1:W-:Y:S04]  /*8cc0*/  STG.E desc[UR12][R14.64+0x4], R17 ;  /* 0x000004110e007986 */ /* 0x0043e8000c10190c */
[----:B----4-:R1:W-:Y:S04]  /*8cd0*/  STG.E desc[UR12][R14.64+0x8], R19 ;  /* 0x000008130e007986 */ /* 0x0103e8000c10190c */
[----:B-----5:R1:W-:Y:S04]  /*8ce0*/  STG.E desc[UR12][R14.64+0xc], R21 ;  /* 0x00000c150e007986 */ /* 0x0203e8000c10190c */
[----:B---3--:R1:W-:Y:S04]  /*8cf0*/  STG.E desc[UR12][R14.64+0x10], R27 ;  /* 0x0000101b0e007986 */ /* 0x0083e8000c10190c */
[----:B0-----:R1:W-:Y:S04]  /*8d00*/  STG.E desc[UR12][R14.64+0x14], R29 ;  /* 0x0000141d0e007986 */ /* 0x0013e8000c10190c */
[----:B------:R1:W-:Y:S04]  /*8d10*/  STG.E desc[UR12][R14.64+0x18], R28 ;  /* 0x0000181c0e007986 */ /* 0x0003e8000c10190c */
[----:B------:R1:W-:Y:S02]  /*8d20*/  STG.E desc[UR12][R14.64+0x1c], R16 ;  /* 0x00001c100e007986 */ /* 0x0003e4000c10190c */
.L_x_194:
[----:B0-----:R-:W-:Y:S05]  /*8d30*/  BSYNC.RECONVERGENT B0 ;  /* 0x0000000000007941 */ /* 0x001fea0003800200 */
.L_x_193:
[----:B------:R-:W-:-:S04]  /*8d40*/  UIADD3 UR5, UPT, UPT, UR5, 0x8, URZ ;  /* 0x0000000805057890 */ /* 0x000fc8000fffe0ff */
[----:B------:R-:W-:-:S09]  /*8d50*/  UISETP.NE.AND UP0, UPT, UR5, UR9, UPT ;  /* 0x000000090500728c */ /* 0x000fd2000bf05270 */
[----:B------:R-:W-:Y:S05]  /*8d60*/  BRA.U UP0, `(.L_x_195) ;  /* 0xfffffffd00687547 */ /* 0x000fea000b83ffff */
[----:B------:R-:W-:-:S05]  /*8d70*/  UMOV UR5, UR9 ;  /* 0x0000000900057c82 */ /* 0x000fca0008000000 */
.L_x_192:
[----:B------:R-:W0:Y:S02]  /*8d80*/  LDCU UR9, c[0x0][0x388] ;  /* 0x00007100ff0977ac */ /* 0x000e240008000800 */
[----:B0-----:R-:W-:-:S09]  /*8d90*/  ULOP3.LUT UP0, UR9, UR9, 0x7, URZ, 0xc0, !UPT ;  /* 0x0000000709097892 */ /* 0x001fd2000f80c0ff */
[----:B------:R-:W-:Y:S05]  /*8da0*/  BRA.U !UP0, `(.L_x_191) ;  /* 0x0000000508187547 */ /* 0x000fea000b800000 */
[----:B------:R-:W-:-:S04]  /*8db0*/  UIADD3 UR9, UPT, UPT, UR9, -0x1, URZ ;  /* 0xffffffff09097890 */ /* 0x000fc8000fffe0ff */
[----:B------:R-:W-:-:S09]  /*8dc0*/  UISETP.GE.U32.AND UP0, UPT, UR9, 0x3, UPT ;  /* 0x000000030900788c */ /* 0x000fd2000bf06070 */
[----:B------:R-:W-:Y:S05]  /*8dd0*/  BRA.U !UP0, `(.L_x_196) ;  /* 0x0000000108687547 */ /* 0x000fea000b800000 */
[----:B------:R-:W-:Y:S04]  /*8de0*/  BSSY.RECONVERGENT B0, `(.L_x_197) ;  /* 0x0000018000007945 */ /* 0x000fe80003800200 */
[----:B------:R-:W-:Y:S05]  /*8df0*/  @P0 BRA `(.L_x_198) ;  /* 0x0000000000580947 */ /* 0x000fea0003800000 */
[----:B------:R-:W0:Y:S01]  /*8e00*/  S2UR UR10, SR_CgaCtaId ;  /* 0x00000000000a79c3 */ /* 0x000e220000008800 */
[----:B------:R-:W-:Y:S01]  /*8e10*/  IMAD.IADD R10, R22, 0x1, R7 ;  /* 0x00000001160a7824 */ /* 0x000fe200078e0207 */
[----:B------:R-:W-:Y:S01]  /*8e20*/  UMOV UR9, 0x400 ;  /* 0x0000040000097882 */ /* 0x000fe20000000000 */
[----:B-1----:R-:W-:Y:S02]  /*8e30*/  IADD3 R11, P1, PT, R12, UR5, RZ ;  /* 0x000000050c0b7c10 */ /* 0x002fe4000ff3e0ff */
[----:B------:R-:W-:-:S03]  /*8e40*/  IMAD R10, R5, UR5, R10 ;  /* 0x00000005050a7c24 */ /* 0x000fc6000f8e020a */
[----:B------:R-:W-:Y:S01]  /*8e50*/  IMAD.X R24, RZ, RZ, R9, P1 ;  /* 0x000000ffff187224 */ /* 0x000fe200008e0609 */
[----:B0-----:R-:W-:Y:S01]  /*8e60*/  ULEA UR9, UR10, UR9, 0x18 ;  /* 0x000000090a097291 */ /* 0x001fe2000f8ec0ff */
[----:B------:R-:W0:Y:S05]  /*8e70*/  LDCU.64 UR10, c[0x0][0x380] ;  /* 0x00007000ff0a77ac */ /* 0x000e2a0008000a00 */
[----:B------:R-:W-:-:S05]  /*8e80*/  LEA R14, R10, UR9, 0x2 ;  /* 0x000000090a0e7c11 */ /* 0x000fca000f8e10ff */
[C---:B------:R-:W-:Y:S01]  /*8e90*/  IMAD R16, R5.reuse, 0x4, R14 ;  /* 0x0000000405107824 */ /* 0x040fe200078e020e */
[----:B------:R-:W1:Y:S03]  /*8ea0*/  LDS R15, [R14] ;  /* 0x000000000e0f7984 */ /* 0x000e660000000800 */
[C---:B------:R-:W-:Y:S01]  /*8eb0*/  IMAD R18, R5.reuse, 0x4, R16 ;  /* 0x0000000405127824 */ /* 0x040fe200078e0210 */
[----:B------:R-:W2:Y:S04]  /*8ec0*/  LDS R17, [R16] ;  /* 0x0000000010117984 */ /* 0x000ea80000000800 */
[----:B------:R-:W-:Y:S01]  /*8ed0*/  LEA R20, R5, R18, 0x2 ;  /* 0x0000001205147211 */ /* 0x000fe200078e10ff */
[----:B------:R-:W3:Y:S01]  /*8ee0*/  LDS R19, [R18] ;  /* 0x0000000012137984 */ /* 0x000ee20000000800 */
[----:B0-----:R-:W-:-:S03]  /*8ef0*/  LEA R10, P1, R11, UR10, 0x2 ;  /* 0x0000000a0b0a7c11 */ /* 0x001fc6000f8210ff */
[----:B------:R-:W0:Y:S01]  /*8f00*/  LDS R21, [R20] ;  /* 0x0000000014157984 */ /* 0x000e220000000800 */
[----:B------:R-:W-:-:S05]  /*8f10*/  LEA.HI.X R11, R11, UR11, R24, 0x2, P1 ;  /* 0x0000000b0b0b7c11 */ /* 0x000fca00088f1418 */
[----:B-1----:R4:W-:Y:S04]  /*8f20*/  STG.E desc[UR12][R10.64], R15 ;  /* 0x0000000f0a007986 */ /* 0x0029e8000c10190c */
[----:B--2---:R4:W-:Y:S04]  /*8f30*/  STG.E desc[UR12][R10.64+0x4], R17 ;  /* 0x000004110a007986 */ /* 0x0049e8000c10190c */
[----:B---3--:R4:W-:Y:S04]  /*8f40*/  STG.E desc[UR12][R10.64+0x8], R19 ;  /* 0x000008130a007986 */ /* 0x0089e8000c10190c */
[----:B0-----:R4:W-:Y:S02]  /*8f50*/  STG.E desc[UR12][R10.64+0xc], R21 ;  /* 0x00000c150a007986 */ /* 0x0019e4000c10190c */
.L_x_198:
[----:B------:R-:W-:Y:S05]  /*8f60*/  BSYNC.RECONVERGENT B0 ;  /* 0x0000000000007941 */ /* 0x000fea0003800200 */
.L_x_197:
[----:B------:R-:W-:-:S12]  /*8f70*/  UIADD3 UR5, UPT, UPT, UR5, 0x4, URZ ;  /* 0x0000000405057890 */ /* 0x000fd8000fffe0ff */
.L_x_196:
[----:B------:R-:W0:Y:S02]  /*8f80*/  LDCU UR9, c[0x0][0x388] ;  /* 0x00007100ff0977ac */ /* 0x000e240008000800 */
[----:B0-----:R-:W-:-:S09]  /*8f90*/  ULOP3.LUT UP0, UR9, UR9, 0x3, URZ, 0xc0, !UPT ;  /* 0x0000000309097892 */ /* 0x001fd2000f80c0ff */
[----:B------:R-:W-:Y:S05]  /*8fa0*/  BRA.U !UP0, `(.L_x_191) ;  /* 0x0000000108987547 */ /* 0x000fea000b800000 */
[----:B------:R-:W-:-:S09]  /*8fb0*/  UISETP.NE.AND UP0, UPT, UR9, 0x1, UPT ;  /* 0x000000010900788c */ /* 0x000fd2000bf05270 */
[----:B------:R-:W-:Y:S05]  /*8fc0*/  BRA.U !UP0, `(.L_x_199) ;  /* 0x0000000108507547 */ /* 0x000fea000b800000 */
[----:B------:R-:W-:Y:S04]  /*8fd0*/  BSSY.RECONVERGENT B0, `(.L_x_200) ;  /* 0x0000012000007945 */ /* 0x000fe80003800200 */
[----:B------:R-:W-:Y:S05]  /*8fe0*/  @P0 BRA `(.L_x_201) ;  /* 0x0000000000400947 */ /* 0x000fea0003800000 */
[----:B------:R-:W0:Y:S01]  /*8ff0*/  S2UR UR10, SR_CgaCtaId ;  /* 0x00000000000a79c3 */ /* 0x000e220000008800 */
[----:B----4-:R-:W-:Y:S01]  /*9000*/  IMAD.IADD R10, R22, 0x1, R7 ;  /* 0x00000001160a7824 */ /* 0x010fe200078e0207 */
[----:B------:R-:W-:Y:S01]  /*9010*/  UMOV UR9, 0x400 ;  /* 0x0000040000097882 */ /* 0x000fe20000000000 */
[----:B-1----:R-:W-:Y:S02]  /*9020*/  IADD3 R11, P1, PT, R12, UR5, RZ ;  /* 0x000000050c0b7c10 */ /* 0x002fe4000ff3e0ff */
[----:B------:R-:W-:-:S03]  /*9030*/  IMAD R10, R5, UR5, R10 ;  /* 0x00000005050a7c24 */ /* 0x000fc6000f8e020a */
[----:B------:R-:W-:Y:S01]  /*9040*/  IMAD.X R16, RZ, RZ, R9, P1 ;  /* 0x000000ffff107224 */ /* 0x000fe200008e0609 */
[----:B0-----:R-:W-:Y:S01]  /*9050*/  ULEA UR9, UR10, UR9, 0x18 ;  /* 0x000000090a097291 */ /* 0x001fe2000f8ec0ff */
[----:B------:R-:W0:Y:S05]  /*9060*/  LDCU.64 UR10, c[0x0][0x380] ;  /* 0x00007000ff0a77ac */ /* 0x000e2a0008000a00 */
[----:B------:R-:W-:-:S05]  /*9070*/  LEA R14, R10, UR9, 0x2 ;  /* 0x000000090a0e7c11 */ /* 0x000fca000f8e10ff */
[----:B------:R-:W-:Y:S01]  /*9080*/  IMAD R17, R5, 0x4, R14 ;  /* 0x0000000405117824 */ /* 0x000fe200078e020e */
[----:B------:R-:W1:Y:S05]  /*9090*/  LDS R15, [R14] ;  /* 0x000000000e0f7984 */ /* 0x000e6a0000000800 */
[----:B------:R-:W2:Y:S01]  /*90a0*/  LDS R17, [R17] ;  /* 0x0000000011117984 */ /* 0x000ea20000000800 */
[----:B0-----:R-:W-:-:S04]  /*90b0*/  LEA R10, P1, R11, UR10, 0x2 ;  /* 0x0000000a0b0a7c11 */ /* 0x001fc8000f8210ff */
[----:B------:R-:W-:-:S05]  /*90c0*/  LEA.HI.X R11, R11, UR11, R16, 0x2, P1 ;  /* 0x0000000b0b0b7c11 */ /* 0x000fca00088f1410 */
[----:B-1----:R0:W-:Y:S04]  /*90d0*/  STG.E desc[UR12][R10.64], R15 ;  /* 0x0000000f0a007986 */ /* 0x0021e8000c10190c */
[----:B--2---:R0:W-:Y:S02]  /*90e0*/  STG.E desc[UR12][R10.64+0x4], R17 ;  /* 0x000004110a007986 */ /* 0x0041e4000c10190c */
.L_x_201:
[----:B------:R-:W-:Y:S05]  /*90f0*/  BSYNC.RECONVERGENT B0 ;  /* 0x0000000000007941 */ /* 0x000fea0003800200 */
.L_x_200:
[----:B------:R-:W-:-:S12]  /*9100*/  UIADD3 UR5, UPT, UPT, UR5, 0x2, URZ ;  /* 0x0000000205057890 */ /* 0x000fd8000fffe0ff */
.L_x_199:
[----:B------:R-:W-:Y:S04]  /*9110*/  BSSY.RECONVERGENT B0, `(.L_x_191) ;  /* 0x000000f000007945 */ /* 0x000fe80003800200 */
[----:B------:R-:W-:Y:S05]  /*9120*/  @P3 BRA `(.L_x_202) ;  /* 0x0000000000343947 */ /* 0x000fea0003800000 */
[----:B------:R-:W2:Y:S01]  /*9130*/  S2UR UR10, SR_CgaCtaId ;  /* 0x00000000000a79c3 */ /* 0x000ea20000008800 */
[----:B0---4-:R-:W-:Y:S01]  /*9140*/  IMAD.IADD R10, R22, 0x1, R7 ;  /* 0x00000001160a7824 */ /* 0x011fe200078e0207 */
[----:B------:R-:W-:Y:S01]  /*9150*/  UMOV UR9, 0x400 ;  /* 0x0000040000097882 */ /* 0x000fe20000000000 */
[----:B------:R-:W-:Y:S02]  /*9160*/  IADD3 R12, P1, PT, R12, UR5, RZ ;  /* 0x000000050c0c7c10 */ /* 0x000fe4000ff3e0ff */
[----:B------:R-:W-:-:S03]  /*9170*/  IMAD R10, R5, UR5, R10 ;  /* 0x00000005050a7c24 */ /* 0x000fc6000f8e020a */
[----:B------:R-:W-:Y:S01]  /*9180*/  IMAD.X R9, RZ, RZ, R9, P1 ;  /* 0x000000ffff097224 */ /* 0x000fe200008e0609 */
[----:B--2---:R-:W-:Y:S01]  /*9190*/  ULEA UR9, UR10, UR9, 0x18 ;  /* 0x000000090a097291 */ /* 0x004fe2000f8ec0ff */
[----:B------:R-:W0:Y:S05]  /*91a0*/  LDCU.64 UR10, c[0x0][0x380] ;  /* 0x00007000ff0a77ac */ /* 0x000e2a0008000a00 */
[----:B------:R-:W-:-:S06]  /*91b0*/  LEA R13, R10, UR9, 0x2 ;  /* 0x000000090a0d7c11 */ /* 0x000fcc000f8e10ff */
[----:B------:R-:W2:Y:S01]  /*91c0*/  LDS R13, [R13] ;  /* 0x000000000d0d7984 */ /* 0x000ea20000000800 */
[----:B0-----:R-:W-:-:S04]  /*91d0*/  LEA R10, P1, R12, UR10, 0x2 ;  /* 0x0000000a0c0a7c11 */ /* 0x001fc8000f8210ff */
[----:B-1----:R-:W-:-:S05]  /*91e0*/  LEA.HI.X R11, R12, UR11, R9, 0x2, P1 ;  /* 0x0000000b0c0b7c11 */ /* 0x002fca00088f1409 */
[----:B--2---:R2:W-:Y:S04]  /*91f0*/  STG.E desc[UR12][R10.64], R13 ;  /* 0x0000000d0a007986 */ /* 0x0045e8000c10190c */
.L_x_202:
[----:B------:R-:W-:Y:S05]  /*9200*/  BSYNC.RECONVERGENT B0 ;  /* 0x0000000000007941 */ /* 0x000fea0003800200 */
.L_x_191:
[----:B------:R-:W0:Y:S01]  /*9210*/  LDCU UR5, c[0x0][0x3a0] ;  /* 0x00007400ff0577ac */ /* 0x000e220008000800 */
[----:B------:R-:W-:-:S04]  /*9220*/  UIADD3 UR4, UPT, UPT, UR4, 0x1, URZ ;  /* 0x0000000104047890 */ /* 0x000fc8000fffe0ff */
[----:B0-----:R-:W-:-:S09]  /*9230*/  UISETP.NE.AND UP0, UPT, UR4, UR5, UPT ;  /* 0x000000050400728c */ /* 0x001fd2000bf05270 */
[----:B------:R-:W-:Y:S05]  /*9240*/  BRA.U UP0, `(.L_x_203) ;  /* 0xffffffb100987547 */ /* 0x000fea000b83ffff */
[----:B------:R-:W-:Y:S05]  /*9250*/  EXIT ;  /* 0x000000000000794d */ /* 0x000fea0003800000 */
.L_x_204:
        /* <DEDUP_REMOVED lines=10> */
.L_x_206:


//--------------------- .nv.shared._Z11myTransposePfPKfiii --------------------------
	.section	.nv.shared._Z11myTransposePfPKfiii,"aw",@nobits
	.sectionflags	@""
	.align	16
.nv.shared._Z11myTransposePfPKfiii:
	.zero		2048


//--------------------- .nv.shared.reserved.0     --------------------------
	.section	.nv.shared.reserved.0,"aw",@nobits
	.weak		__nv_reservedSMEM_offset_0_alias
	.size		__nv_reservedSMEM_offset_0_alias, 0, 64
	.other		__nv_reservedSMEM_offset_0_alias,@"STO_CUDA_RESERVED_SHARED STV_DEFAULT"
__nv_reservedSMEM_offset_0_alias:
	.zero		0
	.zero		64


//--------------------- .nv.shared._Z10ISTOGRAMMAPfiS_iiii --------------------------
	.section	.nv.shared._Z10ISTOGRAMMAPfiS_iiii,"aw",@nobits
	.sectionflags	@""
	.align	16
	.zero		1024


//--------------------- .nv.constant0._Z11myTransposePfPKfiii --------------------------
	.section	.nv.constant0._Z11myTransposePfPKfiii,"a",@progbits
	.sectionflags	@""
	.align	4
.nv.constant0._Z11myTransposePfPKfiii:
	.zero		924


//--------------------- .nv.constant0._Z10ISTOGRAMMAPfiS_iiii --------------------------
	.section	.nv.constant0._Z10ISTOGRAMMAPfiS_iiii,"a",@progbits
	.sectionflags	@""
	.align	4
.nv.constant0._Z10ISTOGRAMMAPfiS_iiii:
	.zero		936


//--------------------- SYMBOLS --------------------------

	.type		.nv.reservedSmem.offset0,@object
	.size		.nv.reservedSmem.offset0,0x4
	.type		.nv.reservedSmem.cap,@object
	.size		.nv.reservedSmem.cap,0x4
